	.target	sm_90a

	.elftype	@"ET_EXEC"


//--------------------- .note.nv.tkinfo           --------------------------
	.section	.note.nv.tkinfo,"",@"SHT_NOTE"
	.sectionflags	@"SHF_NOTE_NV_TKINFO"
	.tkinfo
        /*0018*/ 	.word	0x00000002
        /*0030*/ 	.string	""
        /*0030*/ 	.string	"ptxas"
        /*0030*/ 	.string	"Cuda compilation tools, release 13.0, V13.0.88"
        /*0030*/ 	.string	"Build cuda_13.0.r13.0/compiler.36424714_0"
        /*0030*/ 	.string	"-arch sm_90a -m 64 "



//--------------------- .note.nv.cuinfo           --------------------------
	.section	.note.nv.cuinfo,"",@"SHT_NOTE"
	.sectionflags	@"SHF_NOTE_NV_CUINFO"
        /*0018*/ 	.short	0x0002
        /*001a*/ 	.short	0x005a
        /*001c*/ 	.short	0x0082
	.zero		2


//--------------------- .nv.info                  --------------------------
	.section	.nv.info,"",@"SHT_CUDA_INFO"
	.align	4


	//----- nvinfo : EIATTR_REGCOUNT
	.align		4
        /*0000*/ 	.byte	0x04, 0x2f
        /*0002*/ 	.short	(.L_15 - .L_14)
	.align		4
.L_14:
        /*0004*/ 	.word	index@(_ZN7cutlass13device_kernelINS_4gemm6kernel13GemmUniversalIN4cute5tupleIJiiiiEEENS1_10collective13CollectiveMmaINS1_34MainloopSm90TmaGmmaWarpSpecializedILi5ENS5_IJNS4_1CILi1EEESB_SB_EEENS1_35KernelTmaWarpSpecializedCooperativeEEENS5_IJNSA_ILi256EEESF_NSA_ILi128EEEEEENS_6half_tENS5_IJlSB_lEEESI_SJ_NS4_8TiledMMAINS4_8MMA_AtomIJNS4_4SM904GMMA26MMA_64x256x16_F32F16F16_SSILNSN_5MajorE0ELSP_0ELNSN_7ScaleInE1ELSQ_1EEEEEENS4_6LayoutINS5_IJNSA_ILi2EEESB_SB_EEENS5_IJSB_NSA_ILi0EEESW_EEEEENS5_IJNS4_10UnderscoreESZ_SZ_EEEEENS4_13SM90_TMA_LOADENS4_14ComposedLayoutINS4_7SwizzleILi3ELi4ELi3EEENS4_18smem_ptr_flag_bitsILi16EEENST_INS5_IJNSA_ILi8EEENSA_ILi64EEEEEENS5_IJS19_SB_EEEEEEEvNS4_8identityES12_S1D_vS1E_EENS_8epilogue10collective6detail29Sm90TmaWarpSpecializedAdapterINS1H_15DefaultEpilogueISI_SJ_SJ_NS1G_6thread17LinearCombinationISI_Li1EffLNS1L_9ScaleType4KindE0ELNS_15FloatRoundStyleE2ESI_EENS1_15EpilogueDefaultEEEEEvvEEEEvNT_6ParamsE)
        /*0008*/ 	.word	0x000000a8


	//----- nvinfo : EIATTR_FRAME_SIZE
	.align		4
.L_15:
        /*000c*/ 	.byte	0x04, 0x11
        /*000e*/ 	.short	(.L_17 - .L_16)
	.align		4
.L_16:
        /*0010*/ 	.word	index@(_ZN7cutlass13device_kernelINS_4gemm6kernel13GemmUniversalIN4cute5tupleIJiiiiEEENS1_10collective13CollectiveMmaINS1_34MainloopSm90TmaGmmaWarpSpecializedILi5ENS5_IJNS4_1CILi1EEESB_SB_EEENS1_35KernelTmaWarpSpecializedCooperativeEEENS5_IJNSA_ILi256EEESF_NSA_ILi128EEEEEENS_6half_tENS5_IJlSB_lEEESI_SJ_NS4_8TiledMMAINS4_8MMA_AtomIJNS4_4SM904GMMA26MMA_64x256x16_F32F16F16_SSILNSN_5MajorE0ELSP_0ELNSN_7ScaleInE1ELSQ_1EEEEEENS4_6LayoutINS5_IJNSA_ILi2EEESB_SB_EEENS5_IJSB_NSA_ILi0EEESW_EEEEENS5_IJNS4_10UnderscoreESZ_SZ_EEEEENS4_13SM90_TMA_LOADENS4_14ComposedLayoutINS4_7SwizzleILi3ELi4ELi3EEENS4_18smem_ptr_flag_bitsILi16EEENST_INS5_IJNSA_ILi8EEENSA_ILi64EEEEEENS5_IJS19_SB_EEEEEEEvNS4_8identityES12_S1D_vS1E_EENS_8epilogue10collective6detail29Sm90TmaWarpSpecializedAdapterINS1H_15DefaultEpilogueISI_SJ_SJ_NS1G_6thread17LinearCombinationISI_Li1EffLNS1L_9ScaleType4KindE0ELNS_15FloatRoundStyleE2ESI_EENS1_15EpilogueDefaultEEEEEvvEEEEvNT_6ParamsE)
        /*0014*/ 	.word	0x00000cf0


	//----- nvinfo : EIATTR_MIN_STACK_SIZE
	.align		4
.L_17:
        /*0018*/ 	.byte	0x04, 0x12
        /*001a*/ 	.short	(.L_19 - .L_18)
	.align		4
.L_18:
        /*001c*/ 	.word	index@(_ZN7cutlass13device_kernelINS_4gemm6kernel13GemmUniversalIN4cute5tupleIJiiiiEEENS1_10collective13CollectiveMmaINS1_34MainloopSm90TmaGmmaWarpSpecializedILi5ENS5_IJNS4_1CILi1EEESB_SB_EEENS1_35KernelTmaWarpSpecializedCooperativeEEENS5_IJNSA_ILi256EEESF_NSA_ILi128EEEEEENS_6half_tENS5_IJlSB_lEEESI_SJ_NS4_8TiledMMAINS4_8MMA_AtomIJNS4_4SM904GMMA26MMA_64x256x16_F32F16F16_SSILNSN_5MajorE0ELSP_0ELNSN_7ScaleInE1ELSQ_1EEEEEENS4_6LayoutINS5_IJNSA_ILi2EEESB_SB_EEENS5_IJSB_NSA_ILi0EEESW_EEEEENS5_IJNS4_10UnderscoreESZ_SZ_EEEEENS4_13SM90_TMA_LOADENS4_14ComposedLayoutINS4_7SwizzleILi3ELi4ELi3EEENS4_18smem_ptr_flag_bitsILi16EEENST_INS5_IJNSA_ILi8EEENSA_ILi64EEEEEENS5_IJS19_SB_EEEEEEEvNS4_8identityES12_S1D_vS1E_EENS_8epilogue10collective6detail29Sm90TmaWarpSpecializedAdapterINS1H_15DefaultEpilogueISI_SJ_SJ_NS1G_6thread17LinearCombinationISI_Li1EffLNS1L_9ScaleType4KindE0ELNS_15FloatRoundStyleE2ESI_EENS1_15EpilogueDefaultEEEEEvvEEEEvNT_6ParamsE)
        /*0020*/ 	.word	0x00000cf0
.L_19:


//--------------------- .nv.compat                --------------------------
	.section	.nv.compat,"",@"SHT_CUDA_COMPAT_INFO"
	.align	4
        /*0000*/ 	.byte	0x02, 0x09, 0x01, 0x00, 0x02, 0x02, 0x04, 0x00, 0x02, 0x05, 0x05, 0x00, 0x03, 0x07, 0x01, 0x01
        /*0010*/ 	.byte	0x02, 0x03, 0x01, 0x00, 0x02, 0x06, 0x01, 0x00, 0x04, 0x0b, 0x08, 0x00, 0x00, 0x00, 0x00, 0x00
        /*0020*/ 	.byte	0x00, 0x00, 0x00, 0x00


//--------------------- .nv.info._ZN7cutlass13device_kernelINS_4gemm6kernel13GemmUniversalIN4cute5tupleIJiiiiEEENS1_10collective13CollectiveMmaINS1_34MainloopSm90TmaGmmaWarpSpecializedILi5ENS5_IJNS4_1CILi1EEESB_SB_EEENS1_35KernelTmaWarpSpecializedCooperativeEEENS5_IJNSA_ILi256EEESF_NSA_ILi128EEEEEENS_6half_tENS5_IJlSB_lEEESI_SJ_NS4_8TiledMMAINS4_8MMA_AtomIJNS4_4SM904GMMA26MMA_64x256x16_F32F16F16_SSILNSN_5MajorE0ELSP_0ELNSN_7ScaleInE1ELSQ_1EEEEEENS4_6LayoutINS5_IJNSA_ILi2EEESB_SB_EEENS5_IJSB_NSA_ILi0EEESW_EEEEENS5_IJNS4_10UnderscoreESZ_SZ_EEEEENS4_13SM90_TMA_LOADENS4_14ComposedLayoutINS4_7SwizzleILi3ELi4ELi3EEENS4_18smem_ptr_flag_bitsILi16EEENST_INS5_IJNSA_ILi8EEENSA_ILi64EEEEEENS5_IJS19_SB_EEEEEEEvNS4_8identityES12_S1D_vS1E_EENS_8epilogue10collective6detail29Sm90TmaWarpSpecializedAdapterINS1H_15DefaultEpilogueISI_SJ_SJ_NS1G_6thread17LinearCombinationISI_Li1EffLNS1L_9ScaleType4KindE0ELNS_15FloatRoundStyleE2ESI_EENS1_15EpilogueDefaultEEEEEvvEEEEvNT_6ParamsE --------------------------
	.section	.nv.info._ZN7cutlass13device_kernelINS_4gemm6kernel13GemmUniversalIN4cute5tupleIJiiiiEEENS1_10collective13CollectiveMmaINS1_34MainloopSm90TmaGmmaWarpSpecializedILi5ENS5_IJNS4_1CILi1EEESB_SB_EEENS1_35KernelTmaWarpSpecializedCooperativeEEENS5_IJNSA_ILi256EEESF_NSA_ILi128EEEEEENS_6half_tENS5_IJlSB_lEEESI_SJ_NS4_8TiledMMAINS4_8MMA_AtomIJNS4_4SM904GMMA26MMA_64x256x16_F32F16F16_SSILNSN_5MajorE0ELSP_0ELNSN_7ScaleInE1ELSQ_1EEEEEENS4_6LayoutINS5_IJNSA_ILi2EEESB_SB_EEENS5_IJSB_NSA_ILi0EEESW_EEEEENS5_IJNS4_10UnderscoreESZ_SZ_EEEEENS4_13SM90_TMA_LOADENS4_14ComposedLayoutINS4_7SwizzleILi3ELi4ELi3EEENS4_18smem_ptr_flag_bitsILi16EEENST_INS5_IJNSA_ILi8EEENSA_ILi64EEEEEENS5_IJS19_SB_EEEEEEEvNS4_8identityES12_S1D_vS1E_EENS_8epilogue10collective6detail29Sm90TmaWarpSpecializedAdapterINS1H_15DefaultEpilogueISI_SJ_SJ_NS1G_6thread17LinearCombinationISI_Li1EffLNS1L_9ScaleType4KindE0ELNS_15FloatRoundStyleE2ESI_EENS1_15EpilogueDefaultEEEEEvvEEEEvNT_6ParamsE,"",@"SHT_CUDA_INFO"
	.sectionflags	@""
	.align	4


	//----- nvinfo : EIATTR_CUDA_API_VERSION
	.align		4
        /*0000*/ 	.byte	0x04, 0x37
        /*0002*/ 	.short	(.L_21 - .L_20)
.L_20:
        /*0004*/ 	.word	0x00000082


	//----- nvinfo : EIATTR_KPARAM_INFO
	.align		4
.L_21:
        /*0008*/ 	.byte	0x04, 0x17
        /*000a*/ 	.short	(.L_23 - .L_22)
.L_22:
        /*000c*/ 	.word	0x00000000
        /*0010*/ 	.short	0x0000
        /*0012*/ 	.short	0x0070
        /*0014*/ 	.byte	0x00, 0xf0, 0x01, 0x10


	//----- nvinfo : EIATTR_SPARSE_MMA_MASK
	.align		4
.L_23:
        /*0018*/ 	.byte	0x03, 0x50
        /*001a*/ 	.short	0x0000


	//----- nvinfo : EIATTR_MAXREG_COUNT
	.align		4
        /*001c*/ 	.byte	0x03, 0x1b
        /*001e*/ 	.short	0x00a8


	//----- nvinfo : EIATTR_NUM_BARRIERS
	.align		4
        /*0020*/ 	.byte	0x02, 0x4c
        /*0022*/ 	.byte	0x01
	.zero		1


	//----- nvinfo : EIATTR_EXTERNS
	.align		4
        /*0024*/ 	.byte	0x04, 0x0f
        /*0026*/ 	.short	(.L_25 - .L_24)


	//   ....[0]....
	.align		4
.L_24:
        /*0028*/ 	.word	index@(__assertfail)


	//----- nvinfo : EIATTR_ANNOTATIONS
	.align		4
.L_25:
        /*002c*/ 	.byte	0x04, 0x55
        /*002e*/ 	.short	(.L_27 - .L_26)


	//   ....[0]....
.L_26:
        /*0030*/ 	.word	0x00000001
        /*0034*/ 	.byte	0xb0, 0x06, 0x00, 0x00, 0x01, 0x00, 0x00, 0x00, 0xd0, 0x06, 0x00, 0x00, 0x01, 0x00, 0x00, 0x00
        /* <DEDUP_REMOVED lines=1382> */
        /*56a4*/ 	.byte	0x60, 0x2e, 0x02, 0x00, 0x01, 0x00, 0x00, 0x00, 0x80, 0x2e, 0x02, 0x00


	//----- nvinfo : EIATTR_MERCURY_ISA_VERSION
	.align		4
.L_27:
        /*56b0*/ 	.byte	0x03, 0x5f
        /*56b2*/ 	.short	0x0101


	//----- nvinfo : EIATTR_INT_WARP_WIDE_INSTR_OFFSETS
	.align		4
        /*56b4*/ 	.byte	0x04, 0x31
        /*56b6*/ 	.short	(.L_29 - .L_28)


	//   ....[0]....
.L_28:
        /*56b8*/ 	.word	0x00000520


	//   ....[1]....
        /*56bc*/ 	.word	0x00000530


	//   ....[2]....
        /*56c0*/ 	.word	0x000005c0


	//----- nvinfo : EIATTR_COOP_GROUP_MASK_REGIDS
	.align		4
.L_29:
        /*56c4*/ 	.byte	0x04, 0x29
        /*56c6*/ 	.short	(.L_31 - .L_30)


	//   ....[0]....
.L_30:
        /*56c8*/ 	.word	0xffffffff


	//   ....[1]....
        /*56cc*/ 	.word	0xffffffff


	//   ....[2]....
        /*56d0*/ 	.word	0xffffffff


	//   ....[3]....
        /*56d4*/ 	.word	0xffffffff


	//   ....[4]....
        /*56d8*/ 	.word	0xffffffff


	//----- nvinfo : EIATTR_COOP_GROUP_INSTR_OFFSETS
	.align		4
.L_31:
        /*56dc*/ 	.byte	0x04, 0x28
        /*56de*/ 	.short	(.L_33 - .L_32)


	//   ....[0]....
.L_32:
        /*56e0*/ 	.word	0x00000070


	//   ....[1]....
        /*56e4*/ 	.word	0x00000080


	//   ....[2]....
        /*56e8*/ 	.word	0x000001a0


	//   ....[3]....
        /*56ec*/ 	.word	0x000003d0


	//   ....[4]....
        /*56f0*/ 	.word	0x00001190


	//----- nvinfo : EIATTR_REG_RECONFIG
	.align		4
.L_33:
        /*56f4*/ 	.byte	0x01, 0x54
	.zero		2


	//----- nvinfo : EIATTR_SYSCALL_OFFSETS
	.align		4
        /*56f8*/ 	.byte	0x04, 0x46
        /*56fa*/ 	.short	(.L_35 - .L_34)


	//   ....[0]....
.L_34:
        /*56fc*/ 	.word	0x00001340


	//----- nvinfo : EIATTR_MBARRIER_INSTR_OFFSETS
	.align		4
.L_35:
        /*5700*/ 	.byte	0x04, 0x39
        /*5702*/ 	.short	(.L_37 - .L_36)


	//   ....[0]....
.L_36:
        /*5704*/ 	.word	0x00000320
        /*5708*/ 	.word	0x000000ff
        /*570c*/ 	.word	0x00000000
        /*5710*/ 	.short	0x0100
        /*5712*/ 	.byte	0x08
	.zero		1


	//   ....[1]....
        /*5714*/ 	.word	0x00000330
        /*5718*/ 	.word	0x000000ff
        /*571c*/ 	.word	0x00000028
        /*5720*/ 	.short	0x0100
        /*5722*/ 	.byte	0x08
	.zero		1


	//   ....[2]....
        /*5724*/ 	.word	0x00000340
        /*5728*/ 	.word	0x000000ff
        /*572c*/ 	.word	0x00000008
        /*5730*/ 	.short	0x0100
        /*5732*/ 	.byte	0x08
	.zero		1


	//   ....[3]....
        /*5734*/ 	.word	0x00000350
        /*5738*/ 	.word	0x000000ff
        /*573c*/ 	.word	0x00000030
        /*5740*/ 	.short	0x0100
        /*5742*/ 	.byte	0x08
	.zero		1


	//   ....[4]....
        /*5744*/ 	.word	0x00000360
        /*5748*/ 	.word	0x000000ff
        /*574c*/ 	.word	0x00000010
        /*5750*/ 	.short	0x0100
        /*5752*/ 	.byte	0x08
	.zero		1


	//   ....[5]....
        /*5754*/ 	.word	0x00000370
        /*5758*/ 	.word	0x000000ff
        /*575c*/ 	.word	0x00000038
        /*5760*/ 	.short	0x0100
        /*5762*/ 	.byte	0x08
	.zero		1


	//   ....[6]....
        /*5764*/ 	.word	0x00000380
        /*5768*/ 	.word	0x000000ff
        /*576c*/ 	.word	0x00000018
        /*5770*/ 	.short	0x0100
        /*5772*/ 	.byte	0x08
	.zero		1


	//   ....[7]....
        /*5774*/ 	.word	0x00000390
        /*5778*/ 	.word	0x000000ff
        /*577c*/ 	.word	0x00000040
        /*5780*/ 	.short	0x0100
        /*5782*/ 	.byte	0x08
	.zero		1


	//   ....[8]....
        /*5784*/ 	.word	0x000003a0
        /*5788*/ 	.word	0x000000ff
        /*578c*/ 	.word	0x00000020
        /*5790*/ 	.short	0x0100
        /*5792*/ 	.byte	0x08
	.zero		1


	//   ....[9]....
        /*5794*/ 	.word	0x000003b0
        /*5798*/ 	.word	0x000000ff
        /*579c*/ 	.word	0x00000048
        /*57a0*/ 	.short	0x0100
        /*57a2*/ 	.byte	0x08
	.zero		1


	//   ....[10]....
        /*57a4*/ 	.word	0x00000640
        /*57a8*/ 	.word	0x000000ff
        /*57ac*/ 	.word	0x00000060
        /*57b0*/ 	.short	0x0100
        /*57b2*/ 	.byte	0x10
	.zero		1


	//   ....[11]....
        /*57b4*/ 	.word	0x000006e0
        /*57b8*/ 	.word	0x000000ff
        /*57bc*/ 	.word	0x00000068
        /*57c0*/ 	.short	0x0100
        /*57c2*/ 	.byte	0x10
	.zero		1


	//   ....[12]....
        /*57c4*/ 	.word	0x000013e0
        /*57c8*/ 	.word	0x00000003
        /*57cc*/ 	.word	0x00000000
        /*57d0*/ 	.short	0x010a
        /*57d2*/ 	.byte	0x3f
	.zero		1


	//   ....[13]....
        /*57d4*/ 	.word	0x00001420
        /*57d8*/ 	.word	0x00000003
        /*57dc*/ 	.word	0x00000000
        /*57e0*/ 	.short	0x010a
        /*57e2*/ 	.byte	0x3f
	.zero		1


	//   ....[14]....
        /*57e4*/ 	.word	0x00008a00
        /*57e8*/ 	.word	0x000000ff
        /*57ec*/ 	.word	0x00000000
        /*57f0*/ 	.short	0x010a
        /*57f2*/ 	.byte	0x0a
	.zero		1


	//   ....[15]....
        /*57f4*/ 	.word	0x00008a40
        /*57f8*/ 	.word	0x000000ff
        /*57fc*/ 	.word	0x00000000
        /*5800*/ 	.short	0x010a
        /*5802*/ 	.byte	0x0a
	.zero		1


	//   ....[16]....
        /*5804*/ 	.word	0x00010ae0
        /*5808*/ 	.word	0x000000ff
        /*580c*/ 	.word	0x00000000
        /*5810*/ 	.short	0x0101
        /*5812*/ 	.byte	0x08
	.zero		1


	//   ....[17]....
        /*5814*/ 	.word	0x00010cf0
        /*5818*/ 	.word	0x000000ff
        /*581c*/ 	.word	0x00000000
        /*5820*/ 	.short	0x0101
        /*5822*/ 	.byte	0x06
	.zero		1


	//   ....[18]....
        /*5824*/ 	.word	0x00022980
        /*5828*/ 	.word	0x0000000e
        /*582c*/ 	.word	0x00000028
        /*5830*/ 	.short	0x010a
        /*5832*/ 	.byte	0x3f
	.zero		1


	//   ....[19]....
        /*5834*/ 	.word	0x00022d80
        /*5838*/ 	.word	0x00000002
        /*583c*/ 	.word	0x00000068
        /*5840*/ 	.short	0x0101
        /*5842*/ 	.byte	0x3f
	.zero		1


	//   ....[20]....
        /*5844*/ 	.word	0x00023580
        /*5848*/ 	.word	0x00000004
        /*584c*/ 	.word	0x00000000
        /*5850*/ 	.short	0x010a
        /*5852*/ 	.byte	0x3f
	.zero		1


	//   ....[21]....
        /*5854*/ 	.word	0x00023610
        /*5858*/ 	.word	0x00000003
        /*585c*/ 	.word	0x00000000
        /*5860*/ 	.short	0x010a
        /*5862*/ 	.byte	0x3f
	.zero		1


	//   ....[22]....
        /*5864*/ 	.word	0x000236a0
        /*5868*/ 	.word	0x00000003
        /*586c*/ 	.word	0x00000000
        /*5870*/ 	.short	0x010a
        /*5872*/ 	.byte	0x3f
	.zero		1


	//   ....[23]....
        /*5874*/ 	.word	0x00023730
        /*5878*/ 	.word	0x00000003
        /*587c*/ 	.word	0x00000000
        /*5880*/ 	.short	0x010a
        /*5882*/ 	.byte	0x3f
	.zero		1


	//   ....[24]....
        /*5884*/ 	.word	0x000237c0
        /*5888*/ 	.word	0x00000003
        /*588c*/ 	.word	0x00000000
        /*5890*/ 	.short	0x010a
        /*5892*/ 	.byte	0x3f
	.zero		1


	//   ....[25]....
        /*5894*/ 	.word	0x00023820
        /*5898*/ 	.word	0x00000003
        /*589c*/ 	.word	0x00000000
        /*58a0*/ 	.short	0x010a
        /*58a2*/ 	.byte	0x3f
	.zero		1


	//   ....[26]....
        /*58a4*/ 	.word	0x00023880
        /*58a8*/ 	.word	0x00000004
        /*58ac*/ 	.word	0x00000000
        /*58b0*/ 	.short	0x010a
        /*58b2*/ 	.byte	0x3f
	.zero		1


	//   ....[27]....
        /*58b4*/ 	.word	0x00023950
        /*58b8*/ 	.word	0x0000000e
        /*58bc*/ 	.word	0x00000028
        /*58c0*/ 	.short	0x010a
        /*58c2*/ 	.byte	0x3f
	.zero		1


	//   ....[28]....
        /*58c4*/ 	.word	0x00023a20
        /*58c8*/ 	.word	0x00000004
        /*58cc*/ 	.word	0x00000000
        /*58d0*/ 	.short	0x010a
        /*58d2*/ 	.byte	0x3f
	.zero		1


	//   ....[29]....
        /*58d4*/ 	.word	0x00023a70
        /*58d8*/ 	.word	0x00000003
        /*58dc*/ 	.word	0x00000000
        /*58e0*/ 	.short	0x010a
        /*58e2*/ 	.byte	0x3f
	.zero		1


	//   ....[30]....
        /*58e4*/ 	.word	0x00023ac0
        /*58e8*/ 	.word	0x00000003
        /*58ec*/ 	.word	0x00000000
        /*58f0*/ 	.short	0x010a
        /*58f2*/ 	.byte	0x3f
	.zero		1


	//   ....[31]....
        /*58f4*/ 	.word	0x00023b10
        /*58f8*/ 	.word	0x00000003
        /*58fc*/ 	.word	0x00000000
        /*5900*/ 	.short	0x010a
        /*5902*/ 	.byte	0x3f
	.zero		1


	//----- nvinfo : EIATTR_NUM_MBARRIERS
	.align		4
.L_37:
        /*5904*/ 	.byte	0x03, 0x38
        /*5906*/ 	.short	0x000c


	//----- nvinfo : EIATTR_EXIT_INSTR_OFFSETS
	.align		4
        /*5908*/ 	.byte	0x04, 0x1c
        /*590a*/ 	.short	(.L_39 - .L_38)


	//   ....[0]....
.L_38:
        /*590c*/ 	.word	0x00000740


	//   ....[1]....
        /*5910*/ 	.word	0x000010b0


	//   ....[2]....
        /*5914*/ 	.word	0x00021f00


	//   ....[3]....
        /*5918*/ 	.word	0x00022610


	//   ....[4]....
        /*591c*/ 	.word	0x00023810


	//----- nvinfo : EIATTR_MAX_THREADS
	.align		4
.L_39:
        /*5920*/ 	.byte	0x04, 0x05
        /*5922*/ 	.short	(.L_41 - .L_40)
.L_40:
        /*5924*/ 	.word	0x00000180
        /*5928*/ 	.word	0x00000001
        /*592c*/ 	.word	0x00000001


	//----- nvinfo : EIATTR_CRS_STACK_SIZE
	.align		4
.L_41:
        /*5930*/ 	.byte	0x04, 0x1e
        /*5932*/ 	.short	(.L_43 - .L_42)
.L_42:
        /*5934*/ 	.word	0x00000000


	//----- nvinfo : EIATTR_CBANK_PARAM_SIZE
	.align		4
.L_43:
        /*5938*/ 	.byte	0x03, 0x19
        /*593a*/ 	.short	0x0470


	//----- nvinfo : EIATTR_PARAM_CBANK
	.align		4
        /*593c*/ 	.byte	0x04, 0x0a
        /*593e*/ 	.short	(.L_45 - .L_44)
	.align		4
.L_44:
        /*5940*/ 	.word	index@(.nv.constant0._ZN7cutlass13device_kernelINS_4gemm6kernel13GemmUniversalIN4cute5tupleIJiiiiEEENS1_10collective13CollectiveMmaINS1_34MainloopSm90TmaGmmaWarpSpecializedILi5ENS5_IJNS4_1CILi1EEESB_SB_EEENS1_35KernelTmaWarpSpecializedCooperativeEEENS5_IJNSA_ILi256EEESF_NSA_ILi128EEEEEENS_6half_tENS5_IJlSB_lEEESI_SJ_NS4_8TiledMMAINS4_8MMA_AtomIJNS4_4SM904GMMA26MMA_64x256x16_F32F16F16_SSILNSN_5MajorE0ELSP_0ELNSN_7ScaleInE1ELSQ_1EEEEEENS4_6LayoutINS5_IJNSA_ILi2EEESB_SB_EEENS5_IJSB_NSA_ILi0EEESW_EEEEENS5_IJNS4_10UnderscoreESZ_SZ_EEEEENS4_13SM90_TMA_LOADENS4_14ComposedLayoutINS4_7SwizzleILi3ELi4ELi3EEENS4_18smem_ptr_flag_bitsILi16EEENST_INS5_IJNSA_ILi8EEENSA_ILi64EEEEEENS5_IJS19_SB_EEEEEEEvNS4_8identityES12_S1D_vS1E_EENS_8epilogue10collective6detail29Sm90TmaWarpSpecializedAdapterINS1H_15DefaultEpilogueISI_SJ_SJ_NS1G_6thread17LinearCombinationISI_Li1EffLNS1L_9ScaleType4KindE0ELNS_15FloatRoundStyleE2ESI_EENS1_15EpilogueDefaultEEEEEvvEEEEvNT_6ParamsE)
        /*5944*/ 	.short	0x0210
        /*5946*/ 	.short	0x0470


	//----- nvinfo : EIATTR_SW_WAR
	.align		4
.L_45:
        /*5948*/ 	.byte	0x04, 0x36
        /*594a*/ 	.short	(.L_47 - .L_46)
.L_46:
        /*594c*/ 	.word	0x00000008
.L_47:


//--------------------- .nv.callgraph             --------------------------
	.section	.nv.callgraph,"",@"SHT_CUDA_CALLGRAPH"
	.align	4
	.sectionentsize	8
	.align		4
        /*0000*/ 	.word	0x00000000
	.align		4
        /*0004*/ 	.word	0xffffffff
	.align		4
        /*0008*/ 	.word	index@(_ZN7cutlass13device_kernelINS_4gemm6kernel13GemmUniversalIN4cute5tupleIJiiiiEEENS1_10collective13CollectiveMmaINS1_34MainloopSm90TmaGmmaWarpSpecializedILi5ENS5_IJNS4_1CILi1EEESB_SB_EEENS1_35KernelTmaWarpSpecializedCooperativeEEENS5_IJNSA_ILi256EEESF_NSA_ILi128EEEEEENS_6half_tENS5_IJlSB_lEEESI_SJ_NS4_8TiledMMAINS4_8MMA_AtomIJNS4_4SM904GMMA26MMA_64x256x16_F32F16F16_SSILNSN_5MajorE0ELSP_0ELNSN_7ScaleInE1ELSQ_1EEEEEENS4_6LayoutINS5_IJNSA_ILi2EEESB_SB_EEENS5_IJSB_NSA_ILi0EEESW_EEEEENS5_IJNS4_10UnderscoreESZ_SZ_EEEEENS4_13SM90_TMA_LOADENS4_14ComposedLayoutINS4_7SwizzleILi3ELi4ELi3EEENS4_18smem_ptr_flag_bitsILi16EEENST_INS5_IJNSA_ILi8EEENSA_ILi64EEEEEENS5_IJS19_SB_EEEEEEEvNS4_8identityES12_S1D_vS1E_EENS_8epilogue10collective6detail29Sm90TmaWarpSpecializedAdapterINS1H_15DefaultEpilogueISI_SJ_SJ_NS1G_6thread17LinearCombinationISI_Li1EffLNS1L_9ScaleType4KindE0ELNS_15FloatRoundStyleE2ESI_EENS1_15EpilogueDefaultEEEEEvvEEEEvNT_6ParamsE)
	.align		4
        /*000c*/ 	.word	index@(__assertfail)
	.align		4
        /*0010*/ 	.word	0x00000000
	.align		4
        /*0014*/ 	.word	0xfffffffe
	.align		4
        /*0018*/ 	.word	0x00000000
	.align		4
        /*001c*/ 	.word	0xfffffffd
	.align		4
        /*0020*/ 	.word	0x00000000
	.align		4
        /*0024*/ 	.word	0xfffffffc


//--------------------- .nv.constant4             --------------------------
	.section	.nv.constant4,"a",@progbits
	.align	8
	.align		8
.nv.constant4:
        /*0000*/ 	.dword	__assertfail
	.align		8
        /*0008*/ 	.dword	__unnamed_1
	.align		8
        /*0010*/ 	.dword	_ZN39_INTERNAL_813a6350_4_k_cu_9a32aa13_32594cuda3std3__45__cpo5beginE
	.align		8
        /*0018*/ 	.dword	_ZN39_INTERNAL_813a6350_4_k_cu_9a32aa13_32594cuda3std3__45__cpo3endE
	.align		8
        /*0020*/ 	.dword	_ZN39_INTERNAL_813a6350_4_k_cu_9a32aa13_32594cuda3std3__45__cpo6cbeginE
	.align		8
        /*0028*/ 	.dword	_ZN39_INTERNAL_813a6350_4_k_cu_9a32aa13_32594cuda3std3__45__cpo4cendE
	.align		8
        /*0030*/ 	.dword	_ZN39_INTERNAL_813a6350_4_k_cu_9a32aa13_32594cuda3std3__441_GLOBAL__N__813a6350_4_k_cu_9a32aa13_32596ignoreE
	.align		8
        /*0038*/ 	.dword	_ZN39_INTERNAL_813a6350_4_k_cu_9a32aa13_32594cuda3std3__419piecewise_constructE
	.align		8
        /*0040*/ 	.dword	_ZN39_INTERNAL_813a6350_4_k_cu_9a32aa13_32594cuda3std3__48in_placeE
	.align		8
        /*0048*/ 	.dword	_ZN39_INTERNAL_813a6350_4_k_cu_9a32aa13_32594cuda3std6ranges3__45__cpo4swapE
	.align		8
        /*0050*/ 	.dword	_ZN39_INTERNAL_813a6350_4_k_cu_9a32aa13_32594cuda3std6ranges3__45__cpo9iter_moveE
	.align		8
        /*0058*/ 	.dword	_ZN39_INTERNAL_813a6350_4_k_cu_9a32aa13_32594cute7productE
	.align		8
        /*0060*/ 	.dword	_ZN39_INTERNAL_813a6350_4_k_cu_9a32aa13_32594cute1_E
	.align		8
        /*0068*/ 	.dword	$str$22
	.align		8
        /*0070*/ 	.dword	$str$23


//--------------------- .text._ZN7cutlass13device_kernelINS_4gemm6kernel13GemmUniversalIN4cute5tupleIJiiiiEEENS1_10collective13CollectiveMmaINS1_34MainloopSm90TmaGmmaWarpSpecializedILi5ENS5_IJNS4_1CILi1EEESB_SB_EEENS1_35KernelTmaWarpSpecializedCooperativeEEENS5_IJNSA_ILi256EEESF_NSA_ILi128EEEEEENS_6half_tENS5_IJlSB_lEEESI_SJ_NS4_8TiledMMAINS4_8MMA_AtomIJNS4_4SM904GMMA26MMA_64x256x16_F32F16F16_SSILNSN_5MajorE0ELSP_0ELNSN_7ScaleInE1ELSQ_1EEEEEENS4_6LayoutINS5_IJNSA_ILi2EEESB_SB_EEENS5_IJSB_NSA_ILi0EEESW_EEEEENS5_IJNS4_10UnderscoreESZ_SZ_EEEEENS4_13SM90_TMA_LOADENS4_14ComposedLayoutINS4_7SwizzleILi3ELi4ELi3EEENS4_18smem_ptr_flag_bitsILi16EEENST_INS5_IJNSA_ILi8EEENSA_ILi64EEEEEENS5_IJS19_SB_EEEEEEEvNS4_8identityES12_S1D_vS1E_EENS_8epilogue10collective6detail29Sm90TmaWarpSpecializedAdapterINS1H_15DefaultEpilogueISI_SJ_SJ_NS1G_6thread17LinearCombinationISI_Li1EffLNS1L_9ScaleType4KindE0ELNS_15FloatRoundStyleE2ESI_EENS1_15EpilogueDefaultEEEEEvvEEEEvNT_6ParamsE --------------------------
	.section	.text._ZN7cutlass13device_kernelINS_4gemm6kernel13GemmUniversalIN4cute5tupleIJiiiiEEENS1_10collective13CollectiveMmaINS1_34MainloopSm90TmaGmmaWarpSpecializedILi5ENS5_IJNS4_1CILi1EEESB_SB_EEENS1_35KernelTmaWarpSpecializedCooperativeEEENS5_IJNSA_ILi256EEESF_NSA_ILi128EEEEEENS_6half_tENS5_IJlSB_lEEESI_SJ_NS4_8TiledMMAINS4_8MMA_AtomIJNS4_4SM904GMMA26MMA_64x256x16_F32F16F16_SSILNSN_5MajorE0ELSP_0ELNSN_7ScaleInE1ELSQ_1EEEEEENS4_6LayoutINS5_IJNSA_ILi2EEESB_SB_EEENS5_IJSB_NSA_ILi0EEESW_EEEEENS5_IJNS4_10UnderscoreESZ_SZ_EEEEENS4_13SM90_TMA_LOADENS4_14ComposedLayoutINS4_7SwizzleILi3ELi4ELi3EEENS4_18smem_ptr_flag_bitsILi16EEENST_INS5_IJNSA_ILi8EEENSA_ILi64EEEEEENS5_IJS19_SB_EEEEEEEvNS4_8identityES12_S1D_vS1E_EENS_8epilogue10collective6detail29Sm90TmaWarpSpecializedAdapterINS1H_15DefaultEpilogueISI_SJ_SJ_NS1G_6thread17LinearCombinationISI_Li1EffLNS1L_9ScaleType4KindE0ELNS_15FloatRoundStyleE2ESI_EENS1_15EpilogueDefaultEEEEEvvEEEEvNT_6ParamsE,"ax",@progbits
	.align	128
.text._ZN7cutlass13device_kernelINS_4gemm6kernel13GemmUniversalIN4cute5tupleIJiiiiEEENS1_10collective13CollectiveMmaINS1_34MainloopSm90TmaGmmaWarpSpecializedILi5ENS5_IJNS4_1CILi1EEESB_SB_EEENS1_35KernelTmaWarpSpecializedCooperativeEEENS5_IJNSA_ILi256EEESF_NSA_ILi128EEEEEENS_6half_tENS5_IJlSB_lEEESI_SJ_NS4_8TiledMMAINS4_8MMA_AtomIJNS4_4SM904GMMA26MMA_64x256x16_F32F16F16_SSILNSN_5MajorE0ELSP_0ELNSN_7ScaleInE1ELSQ_1EEEEEENS4_6LayoutINS5_IJNSA_ILi2EEESB_SB_EEENS5_IJSB_NSA_ILi0EEESW_EEEEENS5_IJNS4_10UnderscoreESZ_SZ_EEEEENS4_13SM90_TMA_LOADENS4_14ComposedLayoutINS4_7SwizzleILi3ELi4ELi3EEENS4_18smem_ptr_flag_bitsILi16EEENST_INS5_IJNSA_ILi8EEENSA_ILi64EEEEEENS5_IJS19_SB_EEEEEEEvNS4_8identityES12_S1D_vS1E_EENS_8epilogue10collective6detail29Sm90TmaWarpSpecializedAdapterINS1H_15DefaultEpilogueISI_SJ_SJ_NS1G_6thread17LinearCombinationISI_Li1EffLNS1L_9ScaleType4KindE0ELNS_15FloatRoundStyleE2ESI_EENS1_15EpilogueDefaultEEEEEvvEEEEvNT_6ParamsE:
        .type           _ZN7cutlass13device_kernelINS_4gemm6kernel13GemmUniversalIN4cute5tupleIJiiiiEEENS1_10collective13CollectiveMmaINS1_34MainloopSm90TmaGmmaWarpSpecializedILi5ENS5_IJNS4_1CILi1EEESB_SB_EEENS1_35KernelTmaWarpSpecializedCooperativeEEENS5_IJNSA_ILi256EEESF_NSA_ILi128EEEEEENS_6half_tENS5_IJlSB_lEEESI_SJ_NS4_8TiledMMAINS4_8MMA_AtomIJNS4_4SM904GMMA26MMA_64x256x16_F32F16F16_SSILNSN_5MajorE0ELSP_0ELNSN_7ScaleInE1ELSQ_1EEEEEENS4_6LayoutINS5_IJNSA_ILi2EEESB_SB_EEENS5_IJSB_NSA_ILi0EEESW_EEEEENS5_IJNS4_10UnderscoreESZ_SZ_EEEEENS4_13SM90_TMA_LOADENS4_14ComposedLayoutINS4_7SwizzleILi3ELi4ELi3EEENS4_18smem_ptr_flag_bitsILi16EEENST_INS5_IJNSA_ILi8EEENSA_ILi64EEEEEENS5_IJS19_SB_EEEEEEEvNS4_8identityES12_S1D_vS1E_EENS_8epilogue10collective6detail29Sm90TmaWarpSpecializedAdapterINS1H_15DefaultEpilogueISI_SJ_SJ_NS1G_6thread17LinearCombinationISI_Li1EffLNS1L_9ScaleType4KindE0ELNS_15FloatRoundStyleE2ESI_EENS1_15EpilogueDefaultEEEEEvvEEEEvNT_6ParamsE,@function
        .size           _ZN7cutlass13device_kernelINS_4gemm6kernel13GemmUniversalIN4cute5tupleIJiiiiEEENS1_10collective13CollectiveMmaINS1_34MainloopSm90TmaGmmaWarpSpecializedILi5ENS5_IJNS4_1CILi1EEESB_SB_EEENS1_35KernelTmaWarpSpecializedCooperativeEEENS5_IJNSA_ILi256EEESF_NSA_ILi128EEEEEENS_6half_tENS5_IJlSB_lEEESI_SJ_NS4_8TiledMMAINS4_8MMA_AtomIJNS4_4SM904GMMA26MMA_64x256x16_F32F16F16_SSILNSN_5MajorE0ELSP_0ELNSN_7ScaleInE1ELSQ_1EEEEEENS4_6LayoutINS5_IJNSA_ILi2EEESB_SB_EEENS5_IJSB_NSA_ILi0EEESW_EEEEENS5_IJNS4_10UnderscoreESZ_SZ_EEEEENS4_13SM90_TMA_LOADENS4_14ComposedLayoutINS4_7SwizzleILi3ELi4ELi3EEENS4_18smem_ptr_flag_bitsILi16EEENST_INS5_IJNSA_ILi8EEENSA_ILi64EEEEEENS5_IJS19_SB_EEEEEEEvNS4_8identityES12_S1D_vS1E_EENS_8epilogue10collective6detail29Sm90TmaWarpSpecializedAdapterINS1H_15DefaultEpilogueISI_SJ_SJ_NS1G_6thread17LinearCombinationISI_Li1EffLNS1L_9ScaleType4KindE0ELNS_15FloatRoundStyleE2ESI_EENS1_15EpilogueDefaultEEEEEvvEEEEvNT_6ParamsE,(.L_x_578 - _ZN7cutlass13device_kernelINS_4gemm6kernel13GemmUniversalIN4cute5tupleIJiiiiEEENS1_10collective13CollectiveMmaINS1_34MainloopSm90TmaGmmaWarpSpecializedILi5ENS5_IJNS4_1CILi1EEESB_SB_EEENS1_35KernelTmaWarpSpecializedCooperativeEEENS5_IJNSA_ILi256EEESF_NSA_ILi128EEEEEENS_6half_tENS5_IJlSB_lEEESI_SJ_NS4_8TiledMMAINS4_8MMA_AtomIJNS4_4SM904GMMA26MMA_64x256x16_F32F16F16_SSILNSN_5MajorE0ELSP_0ELNSN_7ScaleInE1ELSQ_1EEEEEENS4_6LayoutINS5_IJNSA_ILi2EEESB_SB_EEENS5_IJSB_NSA_ILi0EEESW_EEEEENS5_IJNS4_10UnderscoreESZ_SZ_EEEEENS4_13SM90_TMA_LOADENS4_14ComposedLayoutINS4_7SwizzleILi3ELi4ELi3EEENS4_18smem_ptr_flag_bitsILi16EEENST_INS5_IJNSA_ILi8EEENSA_ILi64EEEEEENS5_IJS19_SB_EEEEEEEvNS4_8identityES12_S1D_vS1E_EENS_8epilogue10collective6detail29Sm90TmaWarpSpecializedAdapterINS1H_15DefaultEpilogueISI_SJ_SJ_NS1G_6thread17LinearCombinationISI_Li1EffLNS1L_9ScaleType4KindE0ELNS_15FloatRoundStyleE2ESI_EENS1_15EpilogueDefaultEEEEEvvEEEEvNT_6ParamsE)
        .other          _ZN7cutlass13device_kernelINS_4gemm6kernel13GemmUniversalIN4cute5tupleIJiiiiEEENS1_10collective13CollectiveMmaINS1_34MainloopSm90TmaGmmaWarpSpecializedILi5ENS5_IJNS4_1CILi1EEESB_SB_EEENS1_35KernelTmaWarpSpecializedCooperativeEEENS5_IJNSA_ILi256EEESF_NSA_ILi128EEEEEENS_6half_tENS5_IJlSB_lEEESI_SJ_NS4_8TiledMMAINS4_8MMA_AtomIJNS4_4SM904GMMA26MMA_64x256x16_F32F16F16_SSILNSN_5MajorE0ELSP_0ELNSN_7ScaleInE1ELSQ_1EEEEEENS4_6LayoutINS5_IJNSA_ILi2EEESB_SB_EEENS5_IJSB_NSA_ILi0EEESW_EEEEENS5_IJNS4_10UnderscoreESZ_SZ_EEEEENS4_13SM90_TMA_LOADENS4_14ComposedLayoutINS4_7SwizzleILi3ELi4ELi3EEENS4_18smem_ptr_flag_bitsILi16EEENST_INS5_IJNSA_ILi8EEENSA_ILi64EEEEEENS5_IJS19_SB_EEEEEEEvNS4_8identityES12_S1D_vS1E_EENS_8epilogue10collective6detail29Sm90TmaWarpSpecializedAdapterINS1H_15DefaultEpilogueISI_SJ_SJ_NS1G_6thread17LinearCombinationISI_Li1EffLNS1L_9ScaleType4KindE0ELNS_15FloatRoundStyleE2ESI_EENS1_15EpilogueDefaultEEEEEvvEEEEvNT_6ParamsE,@"STO_CUDA_ENTRY STV_DEFAULT"
_ZN7cutlass13device_kernelINS_4gemm6kernel13GemmUniversalIN4cute5tupleIJiiiiEEENS1_10collective13CollectiveMmaINS1_34MainloopSm90TmaGmmaWarpSpecializedILi5ENS5_IJNS4_1CILi1EEESB_SB_EEENS1_35KernelTmaWarpSpecializedCooperativeEEENS5_IJNSA_ILi256EEESF_NSA_ILi128EEEEEENS_6half_tENS5_IJlSB_lEEESI_SJ_NS4_8TiledMMAINS4_8MMA_AtomIJNS4_4SM904GMMA26MMA_64x256x16_F32F16F16_SSILNSN_5MajorE0ELSP_0ELNSN_7ScaleInE1ELSQ_1EEEEEENS4_6LayoutINS5_IJNSA_ILi2EEESB_SB_EEENS5_IJSB_NSA_ILi0EEESW_EEEEENS5_IJNS4_10UnderscoreESZ_SZ_EEEEENS4_13SM90_TMA_LOADENS4_14ComposedLayoutINS4_7SwizzleILi3ELi4ELi3EEENS4_18smem_ptr_flag_bitsILi16EEENST_INS5_IJNSA_ILi8EEENSA_ILi64EEEEEENS5_IJS19_SB_EEEEEEEvNS4_8identityES12_S1D_vS1E_EENS_8epilogue10collective6detail29Sm90TmaWarpSpecializedAdapterINS1H_15DefaultEpilogueISI_SJ_SJ_NS1G_6thread17LinearCombinationISI_Li1EffLNS1L_9ScaleType4KindE0ELNS_15FloatRoundStyleE2ESI_EENS1_15EpilogueDefaultEEEEEvvEEEEvNT_6ParamsE:
[----:B------:R-:W0:Y:S02]  /*0000*/  LDC R1, c[0x0][0x28] ;  /* 0x00000a00ff017b82 */ /* 0x000e240000000800 */
[----:B0-----:R-:W-:Y:S01]  /*0010*/  VIADD R1, R1, 0xfffff310 ;  /* 0xfffff31001017836 */ /* 0x001fe20000000000 */
[----:B------:R-:W0:Y:S01]  /*0020*/  S2R R2, SR_TID.X ;  /* 0x0000000000027919 */ /* 0x000e220000002100 */
[----:B------:R-:W-:Y:S01]  /*0030*/  ELECT P0, URZ, PT ;  /* 0x00000000003f782f */ /* 0x000fe20003800000 */
[----:B------:R-:W-:Y:S01]  /*0040*/  BSSY B0, `(.L_x_0) ;  /* 0x0000015000007945 */ /* 0x000fe20003800000 */
[--C-:B0-----:R-:W-:Y:S02]  /*0050*/  SHF.R.U32.HI R0, RZ, 0x5, R2.reuse ;  /* 0x00000005ff007819 */ /* 0x101fe40000011602 */
[----:B------:R-:W-:-:S03]  /*0060*/  SHF.R.U32.HI R160, RZ, 0x7, R2 ;  /* 0x00000007ffa07819 */ /* 0x000fc60000011602 */
[----:B------:R-:W0:Y:S04]  /*0070*/  SHFL.IDX PT, R3, R0, RZ, 0x1f ;  /* 0x00001fff00037589 */ /* 0x000e2800000e0000 */
[----:B------:R-:W1:Y:S01]  /*0080*/  SHFL.IDX PT, R2, R160, RZ, 0x1f ;  /* 0x00001fffa0027589 */ /* 0x000e6200000e0000 */
[----:B0-----:R-:W-:Y:S02]  /*0090*/  R2UR UR10, R3 ;  /* 0x00000000030a72ca */ /* 0x001fe400000e0000 */
[----:B-1----:R-:W-:-:S11]  /*00a0*/  R2UR UR5, R2 ;  /* 0x00000000020572ca */ /* 0x002fd600000e0000 */
[----:B------:R-:W-:Y:S02]  /*00b0*/  USHF.R.S32.HI UR4, URZ, 0x1f, UR10 ;  /* 0x0000001f3f047899 */ /* 0x000fe4000801140a */
[----:B------:R-:W-:Y:S02]  /*00c0*/  ISETP.NE.OR P0, PT, RZ, UR10, !P0 ;  /* 0x0000000aff007c0c */ /* 0x000fe4000c705670 */
[----:B------:R-:W-:-:S04]  /*00d0*/  ULEA.HI UR4, UR4, UR10, URZ, 0x2 ;  /* 0x0000000a04047291 */ /* 0x000fc8000f8f103f */
[----:B------:R-:W-:-:S04]  /*00e0*/  ULOP3.LUT UR4, UR4, 0xfffffffc, URZ, 0xc0, !UPT ;  /* 0xfffffffc04047892 */ /* 0x000fc8000f8ec03f */
[----:B------:R-:W-:-:S03]  /*00f0*/  UIADD3 UR10, UR10, -UR4, URZ ;  /* 0x800000040a0a7290 */ /* 0x000fc6000fffe03f */
[----:B------:R-:W-:Y:S09]  /*0100*/  @P0 BRA `(.L_x_1) ;  /* 0x0000000000200947 */ /* 0x000ff20003800000 */
[----:B------:R-:W-:Y:S02]  /*0110*/  ULDC.64 UR6, c[0x0][0x198] ;  /* 0x0000660000067ab9 */ /* 0x000fe40000000a00 */
[----:B------:R-:W-:Y:S02]  /*0120*/  UIADD3 UR8, UP0, UR6, 0xf0, URZ ;  /* 0x000000f006087890 */ /* 0x000fe4000ff1e03f */
[----:B------:R-:W-:Y:S02]  /*0130*/  UIADD3 UR6, UP1, UR6, 0x1f0, URZ ;  /* 0x000001f006067890 */ /* 0x000fe4000ff3e03f */
[----:B------:R-:W-:Y:S02]  /*0140*/  UIADD3.X UR9, URZ, UR7, URZ, UP0, !UPT ;  /* 0x000000073f097290 */ /* 0x000fe400087fe43f */
[----:B------:R-:W-:-:S07]  /*0150*/  UIADD3.X UR7, URZ, UR7, URZ, UP1, !UPT ;  /* 0x000000073f077290 */ /* 0x000fce0008ffe43f */
[----:B------:R0:W-:Y:S02]  /*0160*/  UTMACCTL.PF [UR8] ;  /* 0x00000000080079b9 */ /* 0x0001e40008040000 */
[----:B------:R0:W-:Y:S02]  /*0170*/  UTMACCTL.PF [UR6] ;  /* 0x00000000060079b9 */ /* 0x0001e40008040000 */
[----:B0-----:R-:W-:Y:S01]  /*0180*/  NOP ;  /* 0x0000000000007918 */ /* 0x001fe20000000000 */
.L_x_1:
[----:B------:R-:W-:Y:S05]  /*0190*/  BSYNC B0 ;  /* 0x0000000000007941 */ /* 0x000fea0003800000 */
.L_x_0:
[----:B------:R-:W0:Y:S01]  /*01a0*/  SHFL.IDX PT, R2, R0, RZ, 0x1f ;  /* 0x00001fff00027589 */ /* 0x000e2200000e0000 */
[----:B------:R-:W-:Y:S01]  /*01b0*/  UISETP.NE.AND UP0, UPT, UR10, 0x3, UPT ;  /* 0x000000030a00788c */ /* 0x000fe2000bf05270 */
[----:B------:R-:W-:Y:S01]  /*01c0*/  ISETP.NE.AND P1, PT, RZ, UR5, PT ;  /* 0x00000005ff007c0c */ /* 0x000fe2000bf25270 */
[----:B------:R-:W-:Y:S02]  /*01d0*/  UIADD3 UR18, UR5, -0x1, URZ ;  /* 0xffffffff05127890 */ /* 0x000fe4000fffe03f */
[----:B------:R-:W-:Y:S02]  /*01e0*/  UISETP.EQ.OR UP0, UPT, UR10, URZ, !UP0 ;  /* 0x0000003f0a00728c */ /* 0x000fe4000c702670 */
[----:B------:R-:W-:Y:S02]  /*01f0*/  UISETP.GE.U32.AND UP1, UPT, UR18, 0x2, UPT ;  /* 0x000000021200788c */ /* 0x000fe4000bf26070 */
[----:B------:R-:W-:-:S04]  /*0200*/  UISETP.EQ.AND UP0, UPT, UR5, URZ, UP0 ;  /* 0x0000003f0500728c */ /* 0x000fc80008702270 */
[----:B------:R-:W-:-:S04]  /*0210*/  USEL UR38, URZ, 0x1, !UP0 ;  /* 0x000000013f267887 */ /* 0x000fc8000c000000 */
[----:B------:R-:W-:Y:S01]  /*0220*/  USEL UR38, UR38, 0x2, UP1 ;  /* 0x0000000226267887 */ /* 0x000fe20008800000 */
[----:B0-----:R-:W-:-:S13]  /*0230*/  ISETP.NE.AND P0, PT, R2, RZ, PT ;  /* 0x000000ff0200720c */ /* 0x001fda0003f05270 */
[----:B------:R-:W-:Y:S05]  /*0240*/  @P0 BRA `(.L_x_2) ;  /* 0x0000000000600947 */ /* 0x000fea0003800000 */
[----:B------:R-:W0:Y:S01]  /*0250*/  S2UR UR8, SR_CgaCtaId ;  /* 0x00000000000879c3 */ /* 0x000e220000008800 */
[----:B------:R-:W-:Y:S01]  /*0260*/  UMOV UR4, 0x400 ;  /* 0x0000040000047882 */ /* 0x000fe20000000000 */
[----:B------:R-:W-:Y:S01]  /*0270*/  UMOV UR5, 0x1 ;  /* 0x0000000100057882 */ /* 0x000fe20000000000 */
[----:B------:R-:W-:Y:S01]  /*0280*/  UMOV UR6, 0x100 ;  /* 0x0000010000067882 */ /* 0x000fe20000000000 */
[----:B------:R-:W-:Y:S01]  /*0290*/  ELECT P0, URZ, PT ;  /* 0x00000000003f782f */ /* 0x000fe20003800000 */
[----:B------:R-:W-:-:S04]  /*02a0*/  UIADD3 UR6, -UR6, 0x100000, URZ ;  /* 0x0010000006067890 */ /* 0x000fc8000fffe13f */
[----:B------:R-:W-:Y:S02]  /*02b0*/  USHF.L.U32 UR7, UR6, 0xb, URZ ;  /* 0x0000000b06077899 */ /* 0x000fe4000800063f */
[----:B------:R-:W-:Y:S02]  /*02c0*/  USHF.L.U32 UR6, UR6, 0x1, URZ ;  /* 0x0000000106067899 */ /* 0x000fe4000800063f */
[----:B0-----:R-:W-:Y:S02]  /*02d0*/  ULEA UR8, UR8, UR4, 0x18 ;  /* 0x0000000408087291 */ /* 0x001fe4000f8ec03f */
[----:B------:R-:W-:-:S04]  /*02e0*/  UIADD3 UR4, -UR5, 0x100000, URZ ;  /* 0x0010000005047890 */ /* 0x000fc8000fffe13f */
[----:B------:R-:W-:Y:S02]  /*02f0*/  USHF.L.U32 UR5, UR4, 0xb, URZ ;  /* 0x0000000b04057899 */ /* 0x000fe4000800063f */
[----:B------:R-:W-:Y:S01]  /*0300*/  USHF.L.U32 UR4, UR4, 0x1, URZ ;  /* 0x0000000104047899 */ /* 0x000fe2000800063f */
[----:B------:R-:W0:Y:S11]  /*0310*/  FENCE.VIEW.ASYNC.S ;  /* 0x00000000000073c6 */ /* 0x000e360000000000 */
[----:B0-----:R0:W1:Y:S01]  /*0320*/  SYNCS.EXCH.64 URZ, [UR8], UR4 ;  /* 0x00000004083f75b2 */ /* 0x0010620008000100 */
[----:B------:R0:W2:Y:S01]  /*0330*/  SYNCS.EXCH.64 URZ, [UR8+0x28], UR6 ;  /* 0x00002806083f75b2 */ /* 0x0000a20008000100 */
[----:B------:R0:W3:Y:S01]  /*0340*/  SYNCS.EXCH.64 URZ, [UR8+0x8], UR4 ;  /* 0x00000804083f75b2 */ /* 0x0000e20008000100 */
[----:B------:R0:W4:Y:S01]  /*0350*/  SYNCS.EXCH.64 URZ, [UR8+0x30], UR6 ;  /* 0x00003006083f75b2 */ /* 0x0001220008000100 */
[----:B------:R0:W0:Y:S01]  /*0360*/  SYNCS.EXCH.64 URZ, [UR8+0x10], UR4 ;  /* 0x00001004083f75b2 */ /* 0x0000220008000100 */
[----:B------:R0:W0:Y:S01]  /*0370*/  SYNCS.EXCH.64 URZ, [UR8+0x38], UR6 ;  /* 0x00003806083f75b2 */ /* 0x0000220008000100 */
[----:B------:R0:W0:Y:S01]  /*0380*/  SYNCS.EXCH.64 URZ, [UR8+0x18], UR4 ;  /* 0x00001804083f75b2 */ /* 0x0000220008000100 */
[----:B------:R0:W0:Y:S01]  /*0390*/  SYNCS.EXCH.64 URZ, [UR8+0x40], UR6 ;  /* 0x00004006083f75b2 */ /* 0x0000220008000100 */
[----:B------:R0:W0:Y:S01]  /*03a0*/  SYNCS.EXCH.64 URZ, [UR8+0x20], UR4 ;  /* 0x00002004083f75b2 */ /* 0x0000220008000100 */
[----:B------:R0:W0:Y:S01]  /*03b0*/  SYNCS.EXCH.64 URZ, [UR8+0x48], UR6 ;  /* 0x00004806083f75b2 */ /* 0x0000220008000100 */
[----:B------:R-:W-:Y:S01]  /*03c0*/  NOP ;  /* 0x0000000000007918 */ /* 0x000fe20000000000 */
.L_x_2:
[----:B------:R-:W5:Y:S01]  /*03d0*/  SHFL.IDX PT, R0, R0, RZ, 0x1f ;  /* 0x00001fff00007589 */ /* 0x000f6200000e0000 */
[----:B------:R-:W-:Y:S01]  /*03e0*/  ELECT P0, URZ, PT ;  /* 0x00000000003f782f */ /* 0x000fe20003800000 */
[----:B------:R-:W1:Y:S01]  /*03f0*/  S2UR UR17, SR_CTAID.Y ;  /* 0x00000000001179c3 */ /* 0x000e620000002600 */
[----:B0-----:R-:W-:Y:S01]  /*0400*/  ULDC UR5, c[0x0][0x65c] ;  /* 0x0001970000057ab9 */ /* 0x001fe20000000800 */
[----:B------:R-:W-:Y:S01]  /*0410*/  UMOV UR12, 0x20 ;  /* 0x00000020000c7882 */ /* 0x000fe20000000000 */
[----:B------:R-:W-:Y:S01]  /*0420*/  UISETP.NE.AND UP2, UPT, UR5, 0x1, UPT ;  /* 0x000000010500788c */ /* 0x000fe2000bf45270 */
[----:B------:R-:W-:Y:S01]  /*0430*/  NOP ;  /* 0x0000000000007918 */ /* 0x000fe20000000000 */
[----:B------:R-:W-:Y:S02]  /*0440*/  NOP ;  /* 0x0000000000007918 */ /* 0x000fe40000000000 */
[----:B------:R-:W-:Y:S01]  /*0450*/  UP2UR UR39, UPR, URZ, 0x4 ;  /* 0x000000043f277883 */ /* 0x000fe20008000000 */
[----:B------:R-:W0:Y:S01]  /*0460*/  S2UR UR4, SR_CTAID.X ;  /* 0x00000000000479c3 */ /* 0x000e220000002500 */
[----:B------:R-:W-:-:S02]  /*0470*/  PLOP3.LUT P2, PT, PT, PT, UP2, 0x80, 0x0 ;  /* 0x000000000000781c */ /* 0x000fc40003f4f028 */
[----:B------:R-:W-:Y:S02]  /*0480*/  PLOP3.LUT P4, PT, PT, PT, UP2, 0x80, 0x0 ;  /* 0x000000000000781c */ /* 0x000fe40003f8f028 */
[----:B------:R-:W-:Y:S01]  /*0490*/  PLOP3.LUT P3, PT, PT, PT, UP2, 0x80, 0x0 ;  /* 0x000000000000781c */ /* 0x000fe20003f6f028 */
[----:B------:R-:W-:Y:S01]  /*04a0*/  @UP2 ULDC UR14, c[0x0][0x10] ;  /* 0x00000400000e2ab9 */ /* 0x000fe20000000800 */
[----:B------:R-:W-:Y:S01]  /*04b0*/  @UP2 UMOV UR9, URZ ;  /* 0x0000003f00092c82 */ /* 0x000fe20008000000 */
[----:B------:R-:W-:Y:S01]  /*04c0*/  @!UP2 ULDC UR11, c[0x0][0xc] ;  /* 0x00000300000baab9 */ /* 0x000fe20000000800 */
[----:B-----5:R-:W-:Y:S01]  /*04d0*/  ISETP.NE.OR P0, PT, R0, RZ, !P0 ;  /* 0x000000ff0000720c */ /* 0x020fe20004705670 */
[----:B-1----:R-:W-:Y:S02]  /*04e0*/  @UP2 UMOV UR7, UR17 ;  /* 0x0000001100072c82 */ /* 0x002fe40008000000 */
[----:B------:R-:W-:Y:S01]  /*04f0*/  @UP2 UMOV UR8, UR7 ;  /* 0x0000000700082c82 */ /* 0x000fe20008000000 */
[----:B------:R-:W-:Y:S01]  /*0500*/  @!UP2 UMOV UR7, UR17 ;  /* 0x000000110007ac82 */ /* 0x000fe20008000000 */
[----:B0-----:R-:W-:-:S08]  /*0510*/  @UP2 UIMAD.WIDE.U32 UR14, UR4, UR14, UR8 ;  /* 0x0000000e040e22a5 */ /* 0x001fd0000f8e0008 */
[----:B------:R-:W-:Y:S01]  /*0520*/  VOTEU.ALL UP0, P0 ;  /* 0x00000000003f7886 */ /* 0x000fe20000000000 */
[----:B------:R-:W-:Y:S01]  /*0530*/  VOTEU.ALL UP1, P0 ;  /* 0x00000000003f7886 */ /* 0x000fe20000020000 */
[----:B------:R-:W-:Y:S01]  /*0540*/  IMAD.U32 R2, RZ, RZ, UR14 ;  /* 0x0000000eff027e24 */ /* 0x000fe2000f8e00ff */
[----:B------:R-:W-:Y:S02]  /*0550*/  MOV R3, UR15 ;  /* 0x0000000f00037c02 */ /* 0x000fe40008000f00 */
[----:B------:R-:W0:Y:S01]  /*0560*/  @!UP0 S2UR UR6, SR_CgaCtaId ;  /* 0x00000000000689c3 */ /* 0x000e220000008800 */
[----:B------:R-:W-:Y:S01]  /*0570*/  @!UP0 UMOV UR5, 0x400 ;  /* 0x0000040000058882 */ /* 0x000fe20000000000 */
[----:B------:R-:W-:-:S04]  /*0580*/  @!UP0 UIADD3 UR12, -UR12, 0x100000, URZ ;  /* 0x001000000c0c8890 */ /* 0x000fc8000fffe13f */
[----:B------:R-:W-:Y:S02]  /*0590*/  @!UP0 USHF.L.U32 UR13, UR12, 0xb, URZ ;  /* 0x0000000b0c0d8899 */ /* 0x000fe4000800063f */
[----:B------:R-:W-:Y:S02]  /*05a0*/  @!UP0 USHF.L.U32 UR12, UR12, 0x1, URZ ;  /* 0x000000010c0c8899 */ /* 0x000fe4000800063f */
[----:B0-----:R-:W-:Y:S01]  /*05b0*/  @!UP0 ULEA UR16, UR6, UR5, 0x18 ;  /* 0x0000000506108291 */ /* 0x001fe2000f8ec03f */
[----:B------:R-:W-:Y:S01]  /*05c0*/  VOTEU.ALL UP0, P0 ;  /* 0x00000000003f7886 */ /* 0x000fe20000000000 */
[----:B------:R-:W-:Y:S01]  /*05d0*/  PLOP3.LUT P0, PT, PT, PT, UP2, 0x80, 0x0 ;  /* 0x000000000000781c */ /* 0x000fe20003f0f028 */
[----:B------:R-:W-:Y:S01]  /*05e0*/  UMOV UR5, URZ ;  /* 0x0000003f00057c82 */ /* 0x000fe20008000000 */
[----:B------:R-:W-:Y:S01]  /*05f0*/  @UP2 UMOV UR6, URZ ;  /* 0x0000003f00062c82 */ /* 0x000fe20008000000 */
[----:B------:R-:W-:Y:S02]  /*0600*/  @!UP2 UIMAD.WIDE.U32 UR8, UR11, UR7, UR4 ;  /* 0x000000070b08a2a5 */ /* 0x000fe4000f8e0004 */
[----:B------:R-:W-:-:S04]  /*0610*/  @UP2 UIADD3 UR6, UR15, UR6, URZ ;  /* 0x000000060f062290 */ /* 0x000fc8000fffe03f */
[----:B------:R-:W-:Y:S01]  /*0620*/  MOV R5, UR9 ;  /* 0x0000000900057c02 */ /* 0x000fe20008000f00 */
[----:B------:R-:W0:Y:S02]  /*0630*/  FENCE.VIEW.ASYNC.S ;  /* 0x00000000000073c6 */ /* 0x000e240000000000 */
[----:B0-----:R0:W2:Y:S01]  /*0640*/  @!UP0 SYNCS.EXCH.64 URZ, [UR16+0x60], UR12 ;  /* 0x0000600c103f85b2 */ /* 0x0010a20008000100 */
[----:B------:R-:W-:Y:S02]  /*0650*/  @P2 IMAD.U32 R6, RZ, RZ, UR6 ;  /* 0x00000006ff062e24 */ /* 0x000fe4000f8e00ff */
[----:B------:R-:W-:Y:S01]  /*0660*/  @P0 IMAD.MOV.U32 R7, RZ, RZ, R2 ;  /* 0x000000ffff070224 */ /* 0x000fe200078e0002 */
[----:B------:R-:W-:Y:S01]  /*0670*/  MOV R2, UR8 ;  /* 0x0000000800027c02 */ /* 0x000fe20008000f00 */
[----:B------:R-:W-:Y:S02]  /*0680*/  @!P4 IMAD.MOV.U32 R6, RZ, RZ, R5 ;  /* 0x000000ffff06c224 */ /* 0x000fe400078e0005 */
[----:B------:R-:W-:-:S02]  /*0690*/  IMAD.U32 R3, RZ, RZ, UR9 ;  /* 0x00000009ff037e24 */ /* 0x000fc4000f8e00ff */
[----:B------:R-:W-:Y:S01]  /*06a0*/  @!P3 IMAD.MOV.U32 R7, RZ, RZ, R2 ;  /* 0x000000ffff07b224 */ /* 0x000fe200078e0002 */
[----:B------:R0:W-:Y:S01]  /*06b0*/  STL [R1+0x200], R6 ;  /* 0x0002000601007387 */ /* 0x0001e20000100800 */
[----:B------:R-:W-:-:S03]  /*06c0*/  IMAD.U32 R4, RZ, RZ, UR8 ;  /* 0x00000008ff047e24 */ /* 0x000fc6000f8e00ff */
[----:B------:R0:W-:Y:S01]  /*06d0*/  STL [R1+0x204], R7 ;  /* 0x0002040701007387 */ /* 0x0001e20000100800 */
[----:B------:R0:W2:Y:S01]  /*06e0*/  @!UP1 SYNCS.EXCH.64 URZ, [UR16+0x68], UR12 ;  /* 0x0000680c103f95b2 */ /* 0x0000a20008000100 */
[----:B------:R-:W-:Y:S01]  /*06f0*/  NOP ;  /* 0x0000000000007918 */ /* 0x000fe20000000000 */
[----:B--234-:R-:W-:Y:S06]  /*0700*/  BAR.SYNC.DEFER_BLOCKING 0x0 ;  /* 0x0000000000007b1d */ /* 0x01cfec0000010000 */
[----:B------:R-:W-:Y:S05]  /*0710*/  @!P1 BRA `(.L_x_3) ;  /* 0x0000021400fc9947 */ /* 0x000fea0003800000 */
[----:B------:R-:W-:-:S06]  /*0720*/  UISETP.GT.U32.AND UP0, UPT, UR18, 0x1, UPT ;  /* 0x000000011200788c */ /* 0x000fcc000bf04070 */
[----:B------:R-:W-:-:S13]  /*0730*/  PLOP3.LUT P0, PT, PT, PT, UP0, 0x80, 0x0 ;  /* 0x000000000000781c */ /* 0x000fda0003f0f008 */
[----:B0-----:R-:W-:Y:S05]  /*0740*/  @P0 EXIT ;  /* 0x000000000000094d */ /* 0x001fea0003800000 */
[----:B------:R-:W-:Y:S01]  /*0750*/  ULDC.64 UR8, c[0x0][0x650] ;  /* 0x0001940000087ab9 */ /* 0x000fe20000000a00 */
[----:B------:R-:W-:Y:S01]  /*0760*/  UMOV UR40, 0xffffffff ;  /* 0xffffffff00287882 */ /* 0x000fe20000000000 */
[----:B------:R-:W-:Y:S01]  /*0770*/  ISETP.GE.U32.AND P0, PT, R7, UR8, PT ;  /* 0x0000000807007c0c */ /* 0x000fe2000bf06070 */
[----:B------:R-:W-:Y:S01]  /*0780*/  UMOV UR41, 0xffffffff ;  /* 0xffffffff00297882 */ /* 0x000fe20000000000 */
[----:B------:R-:W-:Y:S01]  /*0790*/  UMOV UR42, 0xffffffff ;  /* 0xffffffff002a7882 */ /* 0x000fe20000000000 */
[----:B------:R-:W-:Y:S02]  /*07a0*/  PRMT R0, RZ, 0x7610, R0 ;  /* 0x00007610ff007816 */ /* 0x000fe40000000000 */
[----:B------:R-:W-:-:S13]  /*07b0*/  ISETP.GE.U32.AND.EX P0, PT, R6, UR9, PT, P0 ;  /* 0x0000000906007c0c */ /* 0x000fda000bf06100 */
[----:B------:R-:W-:Y:S05]  /*07c0*/  @P0 BRA `(.L_x_4) ;  /* 0x0000000400800947 */ /* 0x000fea0003800000 */
[----:B------:R-:W-:Y:S01]  /*07d0*/  I2FP.F32.U32 R0, UR4 ;  /* 0x0000000400007c45 */ /* 0x000fe20008201000 */
[----:B------:R-:W-:Y:S01]  /*07e0*/  ULDC.64 UR16, c[0x0][0x628] ;  /* 0x00018a0000107ab9 */ /* 0x000fe20000000a00 */
[----:B------:R-:W-:Y:S01]  /*07f0*/  ULDC UR6, c[0x0][0x150] ;  /* 0x0000540000067ab9 */ /* 0x000fe20000000800 */
[----:B------:R-:W-:Y:S01]  /*0800*/  ISETP.NE.U32.AND P0, PT, RZ, UR16, PT ;  /* 0x00000010ff007c0c */ /* 0x000fe2000bf05070 */
[----:B------:R-:W-:Y:S01]  /*0810*/  ULDC UR15, c[0x0][0x630] ;  /* 0x00018c00000f7ab9 */ /* 0x000fe20000000800 */
[----:B------:R-:W-:Y:S01]  /*0820*/  FMUL R0, R0, UR6 ;  /* 0x0000000600007c20 */ /* 0x000fe20008400000 */
[----:B------:R-:W-:Y:S01]  /*0830*/  R2UR UR18, R7 ;  /* 0x00000000071272ca */ /* 0x000fe200000e0000 */
[----:B------:R-:W-:Y:S01]  /*0840*/  ULDC UR20, c[0x0][0x154] ;  /* 0x0000550000147ab9 */ /* 0x000fe20000000800 */
[----:B------:R-:W-:Y:S01]  /*0850*/  ISETP.NE.AND.EX P0, PT, RZ, UR17, PT, P0 ;  /* 0x00000011ff007c0c */ /* 0x000fe2000bf05300 */
[----:B------:R0:W1:Y:S01]  /*0860*/  F2I.U32.TRUNC.NTZ R2, R0 ;  /* 0x0000000000027305 */ /* 0x000062000020f000 */
[----:B------:R-:W-:-:S02]  /*0870*/  R2UR UR19, R6 ;  /* 0x00000000061372ca */ /* 0x000fc400000e0000 */
[----:B------:R-:W-:Y:S02]  /*0880*/  R2UR UR8, R7 ;  /* 0x00000000070872ca */ /* 0x000fe400000e0000 */
[----:B------:R-:W-:-:S07]  /*0890*/  R2UR UR9, R6 ;  /* 0x00000000060972ca */ /* 0x000fce00000e0000 */
[----:B0-----:R-:W-:Y:S08]  /*08a0*/  @!P0 BRA `(.L_x_5) ;  /* 0x0000000000308947 */ /* 0x001ff00003800000 */
[----:B------:R-:W-:Y:S01]  /*08b0*/  R2UR UR8, R7 ;  /* 0x00000000070872ca */ /* 0x000fe200000e0000 */
[----:B------:R-:W-:Y:S01]  /*08c0*/  ULDC UR6, c[0x0][0x634] ;  /* 0x00018d0000067ab9 */ /* 0x000fe20000000800 */
[----:B------:R-:W-:-:S11]  /*08d0*/  R2UR UR14, R6 ;  /* 0x00000000060e72ca */ /* 0x000fd600000e0000 */
[----:B------:R-:W-:-:S04]  /*08e0*/  UIADD3 UR6, UP0, UR8, UR6, URZ ;  /* 0x0000000608067290 */ /* 0x000fc8000ff1e03f */
[----:B------:R-:W-:-:S04]  /*08f0*/  UIADD3.X UR14, URZ, UR14, URZ, UP0, !UPT ;  /* 0x0000000e3f0e7290 */ /* 0x000fc800087fe43f */
[----:B------:R-:W-:-:S04]  /*0900*/  UIMAD.WIDE.U32 UR8, UR14, UR16, URZ ;  /* 0x000000100e0872a5 */ /* 0x000fc8000f8e003f */
[----:B------:R-:W-:Y:S02]  /*0910*/  UIMAD.WIDE.U32 UR10, UP0, UR6, UR17, UR8 ;  /* 0x00000011060a72a5 */ /* 0x000fe4000f800008 */
[----:B------:R-:W-:Y:S02]  /*0920*/  UIMAD.WIDE.U32 UR8, UR6, UR16, URZ ;  /* 0x00000010060872a5 */ /* 0x000fe4000f8e003f */
[----:B------:R-:W-:Y:S02]  /*0930*/  UIADD3.X UR13, URZ, URZ, URZ, UP0, !UPT ;  /* 0x0000003f3f0d7290 */ /* 0x000fe400087fe43f */
[----:B------:R-:W-:Y:S01]  /*0940*/  UIADD3 URZ, UP0, UR9, UR10, URZ ;  /* 0x0000000a093f7290 */ /* 0x000fe2000ff1e03f */
[----:B------:R-:W-:-:S03]  /*0950*/  UMOV UR12, UR11 ;  /* 0x0000000b000c7c82 */ /* 0x000fc60008000000 */
[----:B------:R-:W-:-:S12]  /*0960*/  UIMAD.WIDE.U32.X UR8, UR14, UR17, UR12, UP0 ;  /* 0x000000110e0872a5 */ /* 0x000fd800080e040c */
.L_x_5:
[----:B------:R-:W-:Y:S01]  /*0970*/  USHF.R.U64 UR42, UR8, UR15, UR9 ;  /* 0x0000000f082a7299 */ /* 0x000fe20008001209 */
[----:B------:R-:W-:Y:S01]  /*0980*/  I2FP.F32.U32 R0, UR7 ;  /* 0x0000000700007c45 */ /* 0x000fe20008201000 */
[----:B------:R-:W-:Y:S01]  /*0990*/  USHF.R.U32.HI UR5, URZ, UR15, UR9 ;  /* 0x0000000f3f057299 */ /* 0x000fe20008011609 */
[----:B-1----:R-:W-:Y:S01]  /*09a0*/  R2UR UR12, R2 ;  /* 0x00000000020c72ca */ /* 0x002fe200000e0000 */
[----:B------:R-:W-:Y:S02]  /*09b0*/  UIADD3 UR6, UP0, URZ, -UR42, URZ ;  /* 0x8000002a3f067290 */ /* 0x000fe4000ff1e03f */
[----:B------:R-:W-:Y:S01]  /*09c0*/  FMUL R0, R0, UR20 ;  /* 0x0000001400007c20 */ /* 0x000fe20008400000 */
[----:B------:R-:W-:Y:S01]  /*09d0*/  ULDC.64 UR8, c[0x0][0x620] ;  /* 0x0001880000087ab9 */ /* 0x000fe20000000a00 */
[----:B------:R-:W-:Y:S01]  /*09e0*/  UIADD3.X UR5, URZ, ~UR5, URZ, UP0, !UPT ;  /* 0x800000053f057290 */ /* 0x000fe200087fe43f */
[----:B------:R-:W-:Y:S01]  /*09f0*/  UMOV UR10, UR18 ;  /* 0x00000012000a7c82 */ /* 0x000fe20008000000 */
[----:B------:R-:W-:-:S02]  /*0a00*/  UMOV UR11, UR19 ;  /* 0x00000013000b7c82 */ /* 0x000fc40008000000 */
[----:B------:R-:W-:Y:S01]  /*0a10*/  UIMAD UR5, UR5, UR8, URZ ;  /* 0x00000008050572a4 */ /* 0x000fe2000f8e023f */
[----:B------:R-:W0:Y:S01]  /*0a20*/  F2I.U32.TRUNC.NTZ R0, R0 ;  /* 0x0000000000007305 */ /* 0x000e22000020f000 */
[----:B------:R-:W-:Y:S02]  /*0a30*/  UIMAD.WIDE.U32 UR10, UR6, UR8, UR10 ;  /* 0x00000008060a72a5 */ /* 0x000fe4000f8e000a */
[----:B------:R-:W-:Y:S01]  /*0a40*/  UIMAD UR6, UR6, UR9, UR5 ;  /* 0x00000009060672a4 */ /* 0x000fe2000f8e0205 */
[----:B------:R-:W-:Y:S01]  /*0a50*/  ULDC UR21, c[0x0][0x658] ;  /* 0x0001960000157ab9 */ /* 0x000fe20000000800 */
[----:B------:R-:W-:Y:S02]  /*0a60*/  UMOV UR19, 0xffffffff ;  /* 0xffffffff00137882 */ /* 0x000fe40000000000 */
[----:B------:R-:W-:Y:S01]  /*0a70*/  UIADD3 UR6, UR11, UR6, URZ ;  /* 0x000000060b067290 */ /* 0x000fe2000fffe03f */
[----:B------:R-:W-:Y:S01]  /*0a80*/  ULDC UR15, c[0x0][0x618] ;  /* 0x00018600000f7ab9 */ /* 0x000fe20000000800 */
[----:B------:R-:W-:Y:S01]  /*0a90*/  ULDC.64 UR8, c[0x0][0x640] ;  /* 0x0001900000087ab9 */ /* 0x000fe20000000a00 */
[----:B------:R-:W-:Y:S01]  /*0aa0*/  USHF.L.U32 UR11, UR19, UR21, URZ ;  /* 0x00000015130b7299 */ /* 0x000fe2000800063f */
[----:B------:R-:W-:Y:S01]  /*0ab0*/  ISETP.NE.U32.AND P0, PT, RZ, UR8, PT ;  /* 0x00000008ff007c0c */ /* 0x000fe2000bf05070 */
[----:B------:R-:W-:-:S02]  /*0ac0*/  USHF.R.U64 UR19, UR10, UR15, UR6 ;  /* 0x0000000f0a137299 */ /* 0x000fc40008001206 */
[----:B------:R-:W-:Y:S01]  /*0ad0*/  USHF.R.U32.HI UR10, URZ, UR15, UR6 ;  /* 0x0000000f3f0a7299 */ /* 0x000fe20008011606 */
[----:B0-----:R-:W-:Y:S01]  /*0ae0*/  R2UR UR14, R0 ;  /* 0x00000000000e72ca */ /* 0x001fe200000e0000 */
[----:B------:R-:W-:Y:S01]  /*0af0*/  ULDC UR17, c[0x0][0x608] ;  /* 0x0001820000117ab9 */ /* 0x000fe20000000800 */
[----:B------:R-:W-:Y:S01]  /*0b00*/  ISETP.NE.AND.EX P0, PT, RZ, UR9, PT, P0 ;  /* 0x00000009ff007c0c */ /* 0x000fe2000bf05300 */
[----:B------:R-:W-:Y:S02]  /*0b10*/  USHF.R.U64 UR23, UR19, UR17, UR10 ;  /* 0x0000001113177299 */ /* 0x000fe4000800120a */
[----:B------:R-:W-:Y:S01]  /*0b20*/  USHF.R.U32.HI UR10, URZ, UR17, UR10 ;  /* 0x000000113f0a7299 */ /* 0x000fe2000801160a */
[----:B------:R-:W-:Y:S01]  /*0b30*/  UMOV UR16, 0x1 ;  /* 0x0000000100107882 */ /* 0x000fe20000000000 */
[----:B------:R-:W-:Y:S02]  /*0b40*/  UIADD3 UR12, -UR12, URZ, URZ ;  /* 0x0000003f0c0c7290 */ /* 0x000fe4000fffe13f */
[----:B------:R-:W-:-:S02]  /*0b50*/  USHF.R.U64 UR24, UR23, UR21, UR10 ;  /* 0x0000001517187299 */ /* 0x000fc4000800120a */
[----:B------:R-:W-:Y:S01]  /*0b60*/  USHF.L.U32 UR6, UR16, UR21, URZ ;  /* 0x0000001510067299 */ /* 0x000fe2000800063f */
[----:B------:R-:W-:Y:S01]  /*0b70*/  ULDC UR13, c[0x0][0x144] ;  /* 0x00005100000d7ab9 */ /* 0x000fe20000000800 */
[----:B------:R-:W-:Y:S01]  /*0b80*/  ULDC UR5, c[0x0][0x600] ;  /* 0x0001800000057ab9 */ /* 0x000fe20000000800 */
[----:B------:R-:W-:Y:S02]  /*0b90*/  ULOP3.LUT UR16, URZ, UR11, URZ, 0x33, !UPT ;  /* 0x0000000b3f107292 */ /* 0x000fe4000f8e333f */
[----:B------:R-:W-:Y:S02]  /*0ba0*/  USHF.R.U32.HI UR11, URZ, UR21, UR10 ;  /* 0x000000153f0b7299 */ /* 0x000fe4000801160a */
[----:B------:R-:W-:Y:S02]  /*0bb0*/  UIADD3 UR18, UR5, -0x1, URZ ;  /* 0xffffffff05127890 */ /* 0x000fe4000fffe03f */
[----:B------:R-:W-:Y:S02]  /*0bc0*/  UIADD3 UR20, -UR14, URZ, URZ ;  /* 0x0000003f0e147290 */ /* 0x000fe4000fffe13f */
[----:B------:R-:W-:Y:S01]  /*0bd0*/  UIMAD UR4, UR13, UR12, UR4 ;  /* 0x0000000c0d0472a4 */ /* 0x000fe2000f8e0204 */
[----:B------:R-:W-:Y:S01]  /*0be0*/  ULDC UR25, c[0x0][0x148] ;  /* 0x0000520000197ab9 */ /* 0x000fe20000000800 */
[----:B------:R-:W-:Y:S01]  /*0bf0*/  ULDC UR21, c[0x0][0x648] ;  /* 0x0001920000157ab9 */ /* 0x000fe20000000800 */
[----:B------:R-:W-:Y:S01]  /*0c00*/  ULDC UR22, c[0x0][0x638] ;  /* 0x00018e0000167ab9 */ /* 0x000fe20000000800 */
[----:B------:R-:W-:Y:S01]  /*0c10*/  UMOV UR10, UR24 ;  /* 0x00000018000a7c82 */ /* 0x000fe20008000000 */
[----:B------:R-:W-:Y:S07]  /*0c20*/  @!P0 BRA `(.L_x_6) ;  /* 0x0000000000308947 */ /* 0x000fee0003800000 */
[----:B------:R-:W-:Y:S02]  /*0c30*/  ULDC UR14, c[0x0][0x64c] ;  /* 0x00019300000e7ab9 */ /* 0x000fe40000000800 */
        /* <DEDUP_REMOVED lines=8> */
[----:B------:R-:W-:-:S07]  /*0cc0*/  UIMAD.WIDE.U32.X UR8, UR17, UR9, UR14, UP0 ;  /* 0x00000009110872a5 */ /* 0x000fce00080e040e */
[----:B------:R-:W-:Y:S01]  /*0cd0*/  UMOV UR10, UR8 ;  /* 0x00000008000a7c82 */ /* 0x000fe20008000000 */
[----:B------:R-:W-:-:S05]  /*0ce0*/  UMOV UR11, UR9 ;  /* 0x00000009000b7c82 */ /* 0x000fca0008000000 */
.L_x_6:
[----:B------:R-:W-:Y:S01]  /*0cf0*/  UISETP.NE.AND UP0, UPT, UR39, URZ, UPT ;  /* 0x0000003f2700728c */ /* 0x000fe2000bf05270 */
[----:B------:R-:W-:Y:S01]  /*0d00*/  MOV R0, 0x1 ;  /* 0x0000000100007802 */ /* 0x000fe20000000f00 */
[----:B------:R-:W-:Y:S02]  /*0d10*/  USHF.R.U64 UR8, UR10, UR21, UR11 ;  /* 0x000000150a087299 */ /* 0x000fe4000800120b */
[----:B------:R-:W-:Y:S02]  /*0d20*/  ULOP3.LUT UR16, UR23, UR16, URZ, 0xc0, !UPT ;  /* 0x0000001017107292 */ /* 0x000fe4000f8ec03f */
[----:B------:R-:W-:Y:S02]  /*0d30*/  ULOP3.LUT UR18, UR19, UR18, URZ, 0xc0, !UPT ;  /* 0x0000001213127292 */ /* 0x000fe4000f8ec03f */
[----:B------:R-:W-:-:S03]  /*0d40*/  UIMAD UR16, UR6, UR8, UR16 ;  /* 0x00000008061072a4 */ /* 0x000fc6000f8e0210 */
[----:B------:R-:W-:Y:S02]  /*0d50*/  @UP0 UIMAD UR4, UR25, UR20, UR7 ;  /* 0x00000014190402a4 */ /* 0x000fe4000f8e0207 */
[----:B------:R-:W-:-:S04]  /*0d60*/  UIADD3 UR7, -UR8, URZ, URZ ;  /* 0x0000003f08077290 */ /* 0x000fc8000fffe13f */
[----:B------:R-:W-:-:S03]  /*0d70*/  UIMAD UR6, UR7, UR22, UR24 ;  /* 0x00000016070672a4 */ /* 0x000fc6000f8e0218 */
[----:B------:R-:W-:Y:S01]  /*0d80*/  ULDC UR7, c[0x0][0x610] ;  /* 0x0001840000077ab9 */ /* 0x000fe20000000800 */
[----:B------:R-:W-:Y:S02]  /*0d90*/  UIMAD UR6, UR6, UR5, UR18 ;  /* 0x00000005060672a4 */ /* 0x000fe4000f8e0212 */
[----:B------:R-:W-:-:S04]  /*0da0*/  UIMAD UR4, UR16, UR7, UR4 ;  /* 0x00000007100472a4 */ /* 0x000fc8000f8e0204 */
[----:B------:R-:W-:Y:S02]  /*0db0*/  USEL UR41, UR6, UR4, !UP0 ;  /* 0x0000000406297287 */ /* 0x000fe4000c000000 */
[----:B------:R-:W-:-:S12]  /*0dc0*/  USEL UR40, UR4, UR6, !UP0 ;  /* 0x0000000604287287 */ /* 0x000fd8000c000000 */
.L_x_4:
[----:B------:R-:W-:-:S08]  /*0dd0*/  NOP ;  /* 0x0000000000007918 */ /* 0x000fd00000000000 */
[----:B------:R-:W0:Y:S02]  /*0de0*/  USETMAXREG.TRY_ALLOC.CTAPOOL UP0, 0xf0 ;  /* 0x000000f0000079c8 */ /* 0x000e240008000600 */
[----:B0-----:R-:W-:-:S13]  /*0df0*/  PLOP3.LUT P0, PT, PT, PT, UP0, 0x80, 0x0 ;  /* 0x000000000000781c */ /* 0x001fda0003f0f008 */
[----:B------:R-:W-:Y:S05]  /*0e00*/  @!P0 BRA `(.L_x_4) ;  /* 0xfffffffc00f08947 */ /* 0x000fea000383ffff */
[----:B------:R-:W-:Y:S01]  /*0e10*/  ULDC.64 UR4, c[0x0][0x598] ;  /* 0x0001660000047ab9 */ /* 0x000fe20000000a00 */
[----:B------:R-:W-:Y:S01]  /*0e20*/  ULDC.64 UR44, c[0x0][0x208] ;  /* 0x00008200002c7ab9 */ /* 0x000fe20000000a00 */
[----:B------:R-:W-:-:S04]  /*0e30*/  ISETP.NE.U32.AND P0, PT, RZ, UR4, PT ;  /* 0x00000004ff007c0c */ /* 0x000fc8000bf05070 */
[----:B------:R-:W-:-:S13]  /*0e40*/  ISETP.NE.AND.EX P0, PT, RZ, UR5, PT, P0 ;  /* 0x00000005ff007c0c */ /* 0x000fda000bf05300 */
[----:B------:R-:W-:Y:S05]  /*0e50*/  @!P0 BRA `(.L_x_7) ;  /* 0x00000000001c8947 */ /* 0x000fea0003800000 */
[----:B------:R-:W0:Y:S02]  /*0e60*/  LDC.64 R2, c[0x0][0x598] ;  /* 0x00016600ff027b82 */ /* 0x000e240000000a00 */
[----:B0-----:R-:W2:Y:S02]  /*0e70*/  LDG.E.64 R2, desc[UR44][R2.64] ;  /* 0x0000002c02027981 */ /* 0x001ea4000c1e1b00 */
[----:B--2---:R-:W-:-:S04]  /*0e80*/  ISETP.NE.U32.AND P0, PT, R2, RZ, PT ;  /* 0x000000ff0200720c */ /* 0x004fc80003f05070 */
[----:B------:R-:W-:-:S13]  /*0e90*/  ISETP.NE.AND.EX P0, PT, R3, RZ, PT, P0 ;  /* 0x000000ff0300720c */ /* 0x000fda0003f05300 */
[----:B------:R-:W-:Y:S05]  /*0ea0*/  @!P0 BRA `(.L_x_7) ;  /* 0x0000000000088947 */ /* 0x000fea0003800000 */
[----:B------:R0:W5:Y:S01]  /*0eb0*/  LD.E R2, desc[UR44][R2.64] ;  /* 0x0000002c02027980 */ /* 0x000162000c101900 */
[----:B------:R-:W-:Y:S05]  /*0ec0*/  BRA `(.L_x_8) ;  /* 0x0000000000247947 */ /* 0x000fea0003800000 */
.L_x_7:
[----:B------:R-:W-:Y:S02]  /*0ed0*/  ULDC.64 UR4, c[0x0][0x588] ;  /* 0x0001620000047ab9 */ /* 0x000fe40000000a00 */
[----:B------:R-:W-:-:S04]  /*0ee0*/  ISETP.NE.U32.AND P0, PT, RZ, UR4, PT ;  /* 0x00000004ff007c0c */ /* 0x000fc8000bf05070 */
[----:B------:R-:W-:-:S13]  /*0ef0*/  ISETP.NE.AND.EX P0, PT, RZ, UR5, PT, P0 ;  /* 0x00000005ff007c0c */ /* 0x000fda000bf05300 */
[----:B------:R-:W-:Y:S05]  /*0f00*/  @!P0 BRA `(.L_x_9) ;  /* 0x00000000000c8947 */ /* 0x000fea0003800000 */
[----:B------:R-:W0:Y:S02]  /*0f10*/  LDC.64 R2, c[0x0][0x588] ;  /* 0x00016200ff027b82 */ /* 0x000e240000000a00 */
[----:B0-----:R1:W5:Y:S01]  /*0f20*/  LDG.E R2, desc[UR44][R2.64] ;  /* 0x0000002c02027981 */ /* 0x001362000c1e1900 */
[----:B------:R-:W-:Y:S05]  /*0f30*/  BRA `(.L_x_8) ;  /* 0x0000000000087947 */ /* 0x000fea0003800000 */
.L_x_9:
[----:B------:R-:W-:Y:S02]  /*0f40*/  ULDC UR4, c[0x0][0x580] ;  /* 0x0001600000047ab9 */ /* 0x000fe40000000800 */
[----:B------:R-:W-:-:S07]  /*0f50*/  IMAD.U32 R2, RZ, RZ, UR4 ;  /* 0x00000004ff027e24 */ /* 0x000fce000f8e00ff */
.L_x_8:
[----:B------:R-:W-:Y:S02]  /*0f60*/  ULDC.64 UR4, c[0x0][0x5a0] ;  /* 0x0001680000047ab9 */ /* 0x000fe40000000a00 */
[----:B------:R-:W-:-:S04]  /*0f70*/  ISETP.NE.U32.AND P0, PT, RZ, UR4, PT ;  /* 0x00000004ff007c0c */ /* 0x000fc8000bf05070 */
[----:B------:R-:W-:-:S13]  /*0f80*/  ISETP.NE.AND.EX P0, PT, RZ, UR5, PT, P0 ;  /* 0x00000005ff007c0c */ /* 0x000fda000bf05300 */
[----:B------:R-:W-:Y:S05]  /*0f90*/  @!P0 BRA `(.L_x_10) ;  /* 0x00000000001c8947 */ /* 0x000fea0003800000 */
[----:B------:R-:W2:Y:S02]  /*0fa0*/  LDC.64 R4, c[0x0][0x5a0] ;  /* 0x00016800ff047b82 */ /* 0x000ea40000000a00 */
[----:B--2---:R-:W2:Y:S02]  /*0fb0*/  LDG.E.64 R4, desc[UR44][R4.64] ;  /* 0x0000002c04047981 */ /* 0x004ea4000c1e1b00 */
[----:B--2---:R-:W-:-:S04]  /*0fc0*/  ISETP.NE.U32.AND P0, PT, R4, RZ, PT ;  /* 0x000000ff0400720c */ /* 0x004fc80003f05070 */
[----:B------:R-:W-:-:S13]  /*0fd0*/  ISETP.NE.AND.EX P0, PT, R5, RZ, PT, P0 ;  /* 0x000000ff0500720c */ /* 0x000fda0003f05300 */
[----:B------:R-:W-:Y:S05]  /*0fe0*/  @!P0 BRA `(.L_x_10) ;  /* 0x0000000000088947 */ /* 0x000fea0003800000 */
[----:B------:R2:W5:Y:S01]  /*0ff0*/  LD.E R16, desc[UR44][R4.64] ;  /* 0x0000002c04107980 */ /* 0x000562000c101900 */
[----:B------:R-:W-:Y:S05]  /*1000*/  BRA `(.L_x_11) ;  /* 0x0000000000247947 */ /* 0x000fea0003800000 */
.L_x_10:
[----:B------:R-:W-:Y:S02]  /*1010*/  ULDC.64 UR4, c[0x0][0x590] ;  /* 0x0001640000047ab9 */ /* 0x000fe40000000a00 */
[----:B------:R-:W-:-:S04]  /*1020*/  ISETP.NE.U32.AND P0, PT, RZ, UR4, PT ;  /* 0x00000004ff007c0c */ /* 0x000fc8000bf05070 */
[----:B------:R-:W-:-:S13]  /*1030*/  ISETP.NE.AND.EX P0, PT, RZ, UR5, PT, P0 ;  /* 0x00000005ff007c0c */ /* 0x000fda000bf05300 */
[----:B------:R-:W-:Y:S05]  /*1040*/  @!P0 BRA `(.L_x_12) ;  /* 0x00000000000c8947 */ /* 0x000fea0003800000 */
[----:B------:R-:W2:Y:S02]  /*1050*/  LDC.64 R16, c[0x0][0x590] ;  /* 0x00016400ff107b82 */ /* 0x000ea40000000a00 */
[----:B--2---:R3:W5:Y:S01]  /*1060*/  LDG.E R16, desc[UR44][R16.64] ;  /* 0x0000002c10107981 */ /* 0x004762000c1e1900 */
[----:B------:R-:W-:Y:S05]  /*1070*/  BRA `(.L_x_11) ;  /* 0x0000000000087947 */ /* 0x000fea0003800000 */
.L_x_12:
[----:B------:R-:W-:Y:S02]  /*1080*/  ULDC UR4, c[0x0][0x584] ;  /* 0x0001610000047ab9 */ /* 0x000fe40000000800 */
[----:B------:R-:W-:-:S07]  /*1090*/  IMAD.U32 R16, RZ, RZ, UR4 ;  /* 0x00000004ff107e24 */ /* 0x000fce000f8e00ff */
.L_x_11:
[----:B------:R-:W-:-:S13]  /*10a0*/  LOP3.LUT P0, RZ, R0, 0xff, RZ, 0xc0, !PT ;  /* 0x000000ff00ff7812 */ /* 0x000fda000780c0ff */
[----:B------:R-:W-:Y:S05]  /*10b0*/  @!P0 EXIT ;  /* 0x000000000000894d */ /* 0x000fea0003800000 */
[----:B------:R-:W-:Y:S01]  /*10c0*/  ULDC UR4, c[0x0][0x28c] ;  /* 0x0000a30000047ab9 */ /* 0x000fe20000000800 */
[----:B------:R-:W-:Y:S01]  /*10d0*/  UMOV UR36, URZ ;  /* 0x0000003f00247c82 */ /* 0x000fe20008000000 */
[----:B------:R-:W-:Y:S01]  /*10e0*/  UIADD3 UR4, UR4, 0x7f, URZ ;  /* 0x0000007f04047890 */ /* 0x000fe2000fffe03f */
[----:B------:R-:W-:-:S03]  /*10f0*/  UMOV UR37, URZ ;  /* 0x0000003f00257c82 */ /* 0x000fc60008000000 */
[----:B------:R-:W-:-:S04]  /*1100*/  USHF.R.S32.HI UR5, URZ, 0x1f, UR4 ;  /* 0x0000001f3f057899 */ /* 0x000fc80008011404 */
[----:B------:R-:W-:-:S04]  /*1110*/  ULEA.HI UR5, UR5, UR4, URZ, 0x7 ;  /* 0x0000000405057291 */ /* 0x000fc8000f8f383f */
[----:B------:R-:W-:-:S12]  /*1120*/  USHF.R.S32.HI UR43, URZ, 0x7, UR5 ;  /* 0x000000073f2b7899 */ /* 0x000fd80008011405 */
.L_x_540:
[----:B------:R-:W4:Y:S01]  /*1130*/  S2R R0, SR_TID.X ;  /* 0x0000000000007919 */ /* 0x000f220000002100 */
[----:B0-----:R-:W0:Y:S01]  /*1140*/  S2UR UR6, SR_CgaCtaId ;  /* 0x00000000000679c3 */ /* 0x001e220000008800 */
[----:B------:R-:W-:Y:S02]  /*1150*/  UMOV UR46, 0x400 ;  /* 0x00000400002e7882 */ /* 0x000fe40000000000 */
[----:B0-----:R-:W-:Y:S01]  /*1160*/  ULEA UR46, UR6, UR46, 0x18 ;  /* 0x0000002e062e7291 */ /* 0x001fe2000f8ec03f */
[----:B----4-:R-:W-:-:S04]  /*1170*/  LOP3.LUT R0, R0, 0x80, RZ, 0xc0, !PT ;  /* 0x0000008000007812 */ /* 0x010fc800078ec0ff */
[----:B------:R-:W-:-:S06]  /*1180*/  SHF.R.U32.HI R0, RZ, 0x7, R0 ;  /* 0x00000007ff007819 */ /* 0x000fcc0000011600 */
[----:B------:R-:W0:Y:S02]  /*1190*/  SHFL.IDX PT, R0, R0, RZ, 0x1f ;  /* 0x00001fff00007589 */ /* 0x000e2400000e0000 */
[----:B0-----:R-:W-:-:S13]  /*11a0*/  R2UR UR4, R0 ;  /* 0x00000000000472ca */ /* 0x001fda00000e0000 */
[----:B------:R-:W-:-:S04]  /*11b0*/  ULEA.HI UR5, UR4, UR4, URZ, 0x1 ;  /* 0x0000000404057291 */ /* 0x000fc8000f8f083f */
[----:B------:R-:W-:-:S04]  /*11c0*/  ULOP3.LUT UR5, UR5, 0x7fffe, URZ, 0xc0, !UPT ;  /* 0x0007fffe05057892 */ /* 0x000fc8000f8ec03f */
[----:B------:R-:W-:-:S03]  /*11d0*/  UIADD3 UR5, UR4, -UR5, URZ ;  /* 0x8000000504057290 */ /* 0x000fc6000fffe03f */
[----:B------:R-:W-:Y:S01]  /*11e0*/  ULDC UR4, c[0x0][0x28c] ;  /* 0x0000a30000047ab9 */ /* 0x000fe20000000800 */
[----:B------:R-:W-:Y:S01]  /*11f0*/  ULEA UR5, UR5, UR46, 0xd ;  /* 0x0000002e05057291 */ /* 0x000fe2000f8e683f */
[----:B------:R-:W-:-:S03]  /*1200*/  ISETP.LT.AND P0, PT, RZ, UR4, PT ;  /* 0x00000004ff007c0c */ /* 0x000fc6000bf01270 */
[----:B------:R-:W-:-:S04]  /*1210*/  UIADD3 UR5, UR5, 0x100, URZ ;  /* 0x0000010005057890 */ /* 0x000fc8000fffe03f */
[----:B------:R-:W-:-:S04]  /*1220*/  USHF.R.U32.HI UR5, URZ, 0x4, UR5 ;  /* 0x000000043f057899 */ /* 0x000fc80008011605 */
[----:B------:R-:W-:Y:S02]  /*1230*/  ULOP3.LUT UR47, UR5, 0x3fff, URZ, 0xc0, !UPT ;  /* 0x00003fff052f7892 */ /* 0x000fe4000f8ec03f */
[----:B-1-3--:R-:W-:Y:S10]  /*1240*/  @P0 BRA `(.L_x_13) ;  /* 0x0000000000400947 */ /* 0x00aff40003800000 */
[----:B------:R-:W-:Y:S01]  /*1250*/  MOV R0, 0x0 ;  /* 0x0000000000007802 */ /* 0x000fe20000000f00 */
[----:B------:R-:W-:Y:S01]  /*1260*/  ULDC.64 UR4, c[0x4][0x68] ;  /* 0x01001a0000047ab9 */ /* 0x000fe20000000a00 */
[----:B------:R-:W-:Y:S01]  /*1270*/  ULDC.64 UR6, c[0x4][0x8] ;  /* 0x0100020000067ab9 */ /* 0x000fe20000000a00 */
[----:B--2---:R-:W-:Y:S01]  /*1280*/  MOV R4, UR4 ;  /* 0x0000000400047c02 */ /* 0x004fe20008000f00 */
[----:B------:R0:W2:Y:S01]  /*1290*/  LDC.64 R14, c[0x4][R0] ;  /* 0x01000000000e7b82 */ /* 0x0000a20000000a00 */
[----:B------:R-:W-:Y:S01]  /*12a0*/  IMAD.U32 R5, RZ, RZ, UR5 ;  /* 0x00000005ff057e24 */ /* 0x000fe2000f8e00ff */
[----:B------:R-:W-:Y:S01]  /*12b0*/  ULDC.64 UR4, c[0x4][0x70] ;  /* 0x01001c0000047ab9 */ /* 0x000fe20000000a00 */
[----:B------:R-:W-:Y:S01]  /*12c0*/  IMAD.U32 R10, RZ, RZ, UR6 ;  /* 0x00000006ff0a7e24 */ /* 0x000fe2000f8e00ff */
[----:B------:R-:W-:Y:S01]  /*12d0*/  MOV R7, UR5 ;  /* 0x0000000500077c02 */ /* 0x000fe20008000f00 */
[----:B------:R-:W-:Y:S01]  /*12e0*/  IMAD.U32 R6, RZ, RZ, UR4 ;  /* 0x00000004ff067e24 */ /* 0x000fe2000f8e00ff */
[----:B------:R-:W-:Y:S01]  /*12f0*/  MOV R8, 0x1e1 ;  /* 0x000001e100087802 */ /* 0x000fe20000000f00 */
[----:B------:R-:W-:-:S02]  /*1300*/  IMAD.U32 R11, RZ, RZ, UR7 ;  /* 0x00000007ff0b7e24 */ /* 0x000fc4000f8e00ff */
[----:B------:R-:W-:Y:S02]  /*1310*/  IMAD.MOV.U32 R12, RZ, RZ, 0x1 ;  /* 0x00000001ff0c7424 */ /* 0x000fe400078e00ff */
[----:B0-----:R-:W-:-:S07]  /*1320*/  IMAD.MOV.U32 R13, RZ, RZ, RZ ;  /* 0x000000ffff0d7224 */ /* 0x001fce00078e00ff */
[----:B------:R-:W-:-:S07]  /*1330*/  LEPC R20, `(.L_x_13) ;  /* 0x000000001014794e */ /* 0x000fce0000000000 */
[----:B-123-5:R-:W-:Y:S05]  /*1340*/  CALL.ABS.NOINC R14 ;  /* 0x000000000e007343 */ /* 0x02efea0003c00000 */
.L_x_13:
[----:B------:R-:W-:-:S06]  /*1350*/  ULOP3.LUT UR4, UR38, 0x1, URZ, 0xfc, !UPT ;  /* 0x0000000126047892 */ /* 0x000fcc000f8efc3f */
[----:B------:R-:W-:-:S04]  /*1360*/  MOV R0, UR4 ;  /* 0x0000000400007c02 */ /* 0x000fc80008000f00 */
[----:B------:R-:W-:-:S13]  /*1370*/  ISETP.NE.AND P0, PT, R0, 0x3, PT ;  /* 0x000000030000780c */ /* 0x000fda0003f05270 */
[----:B------:R-:W-:Y:S05]  /*1380*/  @!P0 BRA `(.L_x_14) ;  /* 0x0000000000048947 */ /* 0x000fea0003800000 */
[----:B------:R-:W-:Y:S01]  /*1390*/  BPT.TRAP 0x1 ;  /* 0x000000040000795c */ /* 0x000fe20000300000 */
.L_x_14:
[----:B-1----:R-:W-:Y:S02]  /*13a0*/  IMAD.U32 R3, RZ, RZ, UR37 ;  /* 0x00000025ff037e24 */ /* 0x002fe4000f8e00ff */
[----:B------:R-:W-:-:S03]  /*13b0*/  IMAD.U32 R0, RZ, RZ, UR36 ;  /* 0x00000024ff007e24 */ /* 0x000fc6000f8e00ff */
[----:B------:R-:W-:Y:S02]  /*13c0*/  LEA R3, R3, UR46, 0x3 ;  /* 0x0000002e03037c11 */ /* 0x000fe4000f8e18ff */
[----:B------:R-:W-:-:S04]  /*13d0*/  SHF.L.U32 R0, R0, 0x1f, RZ ;  /* 0x0000001f00007819 */ /* 0x000fc800000006ff */
[----:B------:R0:W1:Y:S01]  /*13e0*/  SYNCS.PHASECHK.TRANS64.TRYWAIT P1, [R3+URZ], R0 ;  /* 0x00000000030075a7 */ /* 0x000062000802017f */
[----:B------:R-:W-:Y:S05]  /*13f0*/  @!P0 BRA `(.L_x_15) ;  /* 0x0000000000048947 */ /* 0x000fea0003800000 */
[----:B------:R-:W-:Y:S01]  /*1400*/  BPT.TRAP 0x1 ;  /* 0x000000040000795c */ /* 0x000fe20000300000 */
.L_x_15:
[----:B-1----:R-:W-:Y:S05]  /*1410*/  @P1 BRA `(.L_x_16) ;  /* 0x0000000000081947 */ /* 0x002fea0003800000 */
[----:B------:R-:W1:Y:S02]  /*1420*/  SYNCS.PHASECHK.TRANS64.TRYWAIT P1, [R3+URZ], R0 ;  /* 0x00000000030075a7 */ /* 0x000e64000802017f */
[----:B-1----:R-:W-:Y:S05]  /*1430*/  @!P1 BRA `(.L_x_17) ;  /* 0x0000022000f89947 */ /* 0x002fea0003800000 */
.L_x_16:
[----:B------:R-:W-:-:S04]  /*1440*/  UISETP.LT.AND UP0, UPT, UR43, 0x1, UPT ;  /* 0x000000012b00788c */ /* 0x000fc8000bf01270 */
[----:B------:R-:W-:-:S04]  /*1450*/  USEL UR4, UR43, 0x1, UP0 ;  /* 0x000000012b047887 */ /* 0x000fc80008000000 */
[----:B------:R-:W-:-:S06]  /*1460*/  UIADD3 UR4, UR43, -UR4, URZ ;  /* 0x800000042b047290 */ /* 0x000fcc000fffe03f */
[----:B01----:R-:W-:Y:S01]  /*1470*/  MOV R0, UR4 ;  /* 0x0000000400007c02 */ /* 0x003fe20008000f00 */
[----:B------:R-:W-:Y:S05]  /*1480*/  WARPSYNC.ALL ;  /* 0x0000000000007948 */ /* 0x000fea0003800000 */
[----:B------:R-:W-:Y:S01]  /*1490*/  ISETP.GE.AND P1, PT, R0, 0x1, PT ;  /* 0x000000010000780c */ /* 0x000fe20003f26270 */
[----:B------:R-:W-:Y:S01]  /*14a0*/  UIADD3 UR46, UR46, 0x50100, URZ ;  /* 0x000501002e2e7890 */ /* 0x000fe2000fffe03f */
[----:B------:R-:W-:Y:S01]  /*14b0*/  WARPGROUP.ARRIVE ;  /* 0x00000000000079c5 */ /* 0x000fe20000000000 */
[----:B------:R-:W-:Y:S01]  /*14c0*/  ULOP3.LUT UR4, UR47, 0x10000, URZ, 0xfc, !UPT ;  /* 0x000100002f047892 */ /* 0x000fe2000f8efc3f */
[----:B-----5:R-:W-:Y:S01]  /*14d0*/  STL [R1+0x2c4], R16 ;  /* 0x0002c41001007387 */ /* 0x020fe20000100800 */
[----:B------:R-:W-:-:S02]  /*14e0*/  USHF.R.U32.HI UR46, URZ, 0x4, UR46 ;  /* 0x000000043f2e7899 */ /* 0x000fc4000801162e */
[----:B------:R-:W-:Y:S01]  /*14f0*/  ULEA UR8, UR37, UR4, 0xc ;  /* 0x0000000425087291 */ /* 0x000fe2000f8e603f */
[----:B------:R0:W-:Y:S01]  /*1500*/  STL [R1+0x2c0], R2 ;  /* 0x0002c00201007387 */ /* 0x0001e20000100800 */
[----:B------:R-:W-:Y:S01]  /*1510*/  ULOP3.LUT UR5, UR46, 0x3fff, URZ, 0xc0, !UPT ;  /* 0x00003fff2e057892 */ /* 0x000fe2000f8ec03f */
[----:B------:R-:W-:Y:S01]  /*1520*/  UMOV UR9, 0x40000040 ;  /* 0x4000004000097882 */ /* 0x000fe20000000000 */
[----:B------:R-:W-:Y:S02]  /*1530*/  UMOV UR11, 0x40000040 ;  /* 0x40000040000b7882 */ /* 0x000fe40000000000 */
[----:B------:R-:W-:Y:S01]  /*1540*/  ULOP3.LUT UR5, UR5, 0x10000, URZ, 0xfc, !UPT ;  /* 0x0001000005057892 */ /* 0x000fe2000f8efc3f */
[----:B------:R1:W-:Y:S01]  /*1550*/  STL [R1+0x2bc], R0 ;  /* 0x0002bc0001007387 */ /* 0x0003e20000100800 */
[----:B------:R-:W-:Y:S02]  /*1560*/  UIADD3 UR12, UR8, 0x400, URZ ;  /* 0x00000400080c7890 */ /* 0x000fe4000fffe03f */
[----:B------:R-:W-:Y:S01]  /*1570*/  ULEA UR6, UR37, UR5, 0xc ;  /* 0x0000000525067291 */ /* 0x000fe2000f8e603f */
[----:B------:R-:W-:Y:S01]  /*1580*/  UMOV UR15, UR11 ;  /* 0x0000000b000f7c82 */ /* 0x000fe20008000000 */
[----:B------:R-:W-:-:S05]  /*1590*/  UMOV UR13, 0x40000040 ;  /* 0x40000040000d7882 */ /* 0x000fca0000000000 */
[----:B------:R-:W-:Y:S02]  /*15a0*/  UMOV UR10, UR6 ;  /* 0x00000006000a7c82 */ /* 0x000fe40008000000 */
[----:B------:R-:W-:Y:S01]  /*15b0*/  HGMMA.64x256x16.F32 R24, gdesc[UR8], RZ, !UPT, gsb0 ;  /* 0x03e00000081879f0 */ /* 0x000fe2000c0008ff */
[----:B------:R-:W-:Y:S02]  /*15c0*/  UMOV UR14, UR10 ;  /* 0x0000000a000e7c82 */ /* 0x000fe40008000000 */
[----:B------:R-:W-:Y:S02]  /*15d0*/  WARPGROUP.DEPBAR.LE gsb0, 0x0 ;  /* 0x00008000000079c5 */ /* 0x000fe40000010000 */
[----:B------:R-:W-:Y:S01]  /*15e0*/  STL.64 [R1], R24 ;  /* 0x0000001801007387 */ /* 0x000fe20000100a00 */
[----:B------:R-:W-:Y:S01]  /*15f0*/  IMAD.MOV.U32 R235, RZ, RZ, R46 ;  /* 0x000000ffffeb7224 */ /* 0x000fe200078e002e */
[----:B------:R-:W-:Y:S01]  /*1600*/  MOV R233, R48 ;  /* 0x0000003000e97202 */ /* 0x000fe20000000f00 */
[----:B------:R-:W-:Y:S01]  /*1610*/  IMAD.MOV.U32 R234, RZ, RZ, R47 ;  /* 0x000000ffffea7224 */ /* 0x000fe200078e002f */
[----:B------:R-:W-:Y:S01]  /*1620*/  STL.64 [R1+0x8], R26 ;  /* 0x0000081a01007387 */ /* 0x000fe20000100a00 */
        /* <DEDUP_REMOVED lines=73> */
[----:B---3--:R-:W-:Y:S01]  /*1ac0*/  MOV R17, R135 ;  /* 0x0000008700117202 */ /* 0x008fe20000000f00 */
[----:B------:R-:W-:Y:S01]  /*1ad0*/  IMAD.MOV.U32 R188, RZ, RZ, R104 ;  /* 0x000000ffffbc7224 */ /* 0x000fe200078e0068 */
[----:B------:R-:W-:Y:S01]  /*1ae0*/  MOV R14, R138 ;  /* 0x0000008a000e7202 */ /* 0x000fe20000000f00 */
[----:B------:R-:W-:Y:S01]  /*1af0*/  IMAD.MOV.U32 R190, RZ, RZ, R106 ;  /* 0x000000ffffbe7224 */ /* 0x000fe200078e006a */
[----:B------:R-:W-:Y:S01]  /*1b00*/  MOV R11, R141 ;  /* 0x0000008d000b7202 */ /* 0x000fe20000000f00 */
[----:B------:R-:W-:Y:S01]  /*1b10*/  IMAD.MOV.U32 R191, RZ, RZ, R107 ;  /* 0x000000ffffbf7224 */ /* 0x000fe200078e006b */
[----:B------:R-:W-:Y:S01]  /*1b20*/  MOV R8, R144 ;  /* 0x0000009000087202 */ /* 0x000fe20000000f00 */
[----:B------:R-:W-:Y:S01]  /*1b30*/  IMAD.MOV.U32 R193, RZ, RZ, R109 ;  /* 0x000000ffffc17224 */ /* 0x000fe200078e006d */
[----:B--2---:R-:W-:Y:S01]  /*1b40*/  MOV R5, R147 ;  /* 0x0000009300057202 */ /* 0x004fe20000000f00 */
[----:B------:R-:W-:Y:S01]  /*1b50*/  IMAD.MOV.U32 R194, RZ, RZ, R110 ;  /* 0x000000ffffc27224 */ /* 0x000fe200078e006e */
[----:B0-----:R-:W-:Y:S01]  /*1b60*/  MOV R2, R150 ;  /* 0x0000009600027202 */ /* 0x001fe20000000f00 */
[----:B------:R-:W-:Y:S01]  /*1b70*/  IMAD.MOV.U32 R196, RZ, RZ, R112 ;  /* 0x000000ffffc47224 */ /* 0x000fe200078e0070 */
[----:B------:R0:W-:Y:S01]  /*1b80*/  STL.64 [R1+0x50], R44 ;  /* 0x0000502c01007387 */ /* 0x0001e20000100a00 */
[----:B------:R-:W-:-:S02]  /*1b90*/  IMAD.MOV.U32 R197, RZ, RZ, R113 ;  /* 0x000000ffffc57224 */ /* 0x000fc400078e0071 */
[----:B------:R-:W-:Y:S01]  /*1ba0*/  IMAD.MOV.U32 R199, RZ, RZ, R115 ;  /* 0x000000ffffc77224 */ /* 0x000fe200078e0073 */
[----:B------:R-:W-:Y:S01]  /*1bb0*/  STL [R1+0xae8], R160 ;  /* 0x000ae8a001007387 */ /* 0x000fe20000100800 */
[----:B------:R-:W-:Y:S02]  /*1bc0*/  IMAD.MOV.U32 R200, RZ, RZ, R116 ;  /* 0x000000ffffc87224 */ /* 0x000fe400078e0074 */
[----:B------:R-:W-:Y:S02]  /*1bd0*/  IMAD.MOV.U32 R202, RZ, RZ, R118 ;  /* 0x000000ffffca7224 */ /* 0x000fe400078e0076 */
[----:B------:R-:W-:Y:S02]  /*1be0*/  IMAD.MOV.U32 R203, RZ, RZ, R119 ;  /* 0x000000ffffcb7224 */ /* 0x000fe400078e0077 */
[----:B------:R-:W-:Y:S02]  /*1bf0*/  IMAD.MOV.U32 R205, RZ, RZ, R121 ;  /* 0x000000ffffcd7224 */ /* 0x000fe400078e0079 */
[----:B------:R-:W-:-:S02]  /*1c00*/  IMAD.MOV.U32 R206, RZ, RZ, R122 ;  /* 0x000000ffffce7224 */ /* 0x000fc400078e007a */
[----:B------:R-:W-:Y:S02]  /*1c10*/  IMAD.MOV.U32 R208, RZ, RZ, R124 ;  /* 0x000000ffffd07224 */ /* 0x000fe400078e007c */
        /* <DEDUP_REMOVED lines=17> */
[----:B-1----:R-:W-:Y:S02]  /*1d30*/  IMAD.MOV.U32 R0, RZ, RZ, R151 ;  /* 0x000000ffff007224 */ /* 0x002fe400078e0097 */
[----:B0-----:R-:W-:-:S06]  /*1d40*/  WARPGROUP.ARRIVE ;  /* 0x00000000000079c5 */ /* 0x001fcc0000000000 */
[----:B------:R-:W-:Y:S03]  /*1d50*/  HGMMA.64x256x16.F32 R24, gdesc[UR12], RZ, !UPT, gsb0 ;  /* 0x03e000000c1879f0 */ /* 0x000fe6000c0008ff */
[----:B------:R-:W-:Y:S02]  /*1d60*/  WARPGROUP.DEPBAR.LE gsb0, 0x0 ;  /* 0x00008000000079c5 */ /* 0x000fe40000010000 */
[----:B------:R-:W-:Y:S04]  /*1d70*/  STL.64 [R1+0xae0], R150 ;  /* 0x000ae09601007387 */ /* 0x000fe80000100a00 */
        /* <DEDUP_REMOVED lines=20> */
[----:B------:R0:W-:Y:S04]  /*1ec0*/  STL.64 [R1+0xa38], R108 ;  /* 0x000a386c01007387 */ /* 0x0001e80000100a00 */
[----:B0-----:R-:W2:Y:S04]  /*1ed0*/  LDL.LU R108, [R1] ;  /* 0x00000000016c7983 */ /* 0x001ea80000300800 */
[----:B------:R-:W2:Y:S04]  /*1ee0*/  LDL.LU R109, [R1+0x4] ;  /* 0x00000400016d7983 */ /* 0x000ea80000300800 */
        /* <DEDUP_REMOVED lines=19> */
[----:B------:R-:W2:Y:S01]  /*2020*/  LDL.LU R129, [R1+0x54] ;  /* 0x0000540001817983 */ /* 0x000ea20000300800 */
        /* <DEDUP_REMOVED lines=31> */
[----:B------:R-:W-:Y:S01]  /*2220*/  UIADD3 UR12, UR8, 0x2, URZ ;  /* 0x00000002080c7890 */ /* 0x000fe2000fffe03f */
[----:B------:R-:W-:Y:S01]  /*2230*/  IMAD.MOV.U32 R214, RZ, RZ, R22 ;  /* 0x000000ffffd67224 */ /* 0x000fe200078e0016 */
[----:B------:R-:W-:Y:S01]  /*2240*/  UIADD3 UR14, UR6, 0x2, URZ ;  /* 0x00000002060e7890 */ /* 0x000fe2000fffe03f */
[----:B------:R-:W-:Y:S01]  /*2250*/  IMAD.MOV.U32 R216, RZ, RZ, R20 ;  /* 0x000000ffffd87224 */ /* 0x000fe200078e0014 */
[----:B------:R-:W-:Y:S01]  /*2260*/  UMOV UR13, 0x40000040 ;  /* 0x40000040000d7882 */ /* 0x000fe20000000000 */
[----:B------:R-:W-:Y:S01]  /*2270*/  IMAD.MOV.U32 R217, RZ, RZ, R19 ;  /* 0x000000ffffd97224 */ /* 0x000fe200078e0013 */
[----:B------:R-:W-:Y:S01]  /*2280*/  UMOV UR15, 0x40000040 ;  /* 0x40000040000f7882 */ /* 0x000fe20000000000 */
        /* <DEDUP_REMOVED lines=11> */
[----:B------:R-:W-:-:S06]  /*2340*/  IMAD.MOV.U32 R235, RZ, RZ, R0 ;  /* 0x000000ffffeb7224 */ /* 0x000fcc00078e0000 */
[----:B--2---:R-:W-:-:S06]  /*2350*/  WARPGROUP.ARRIVE ;  /* 0x00000000000079c5 */ /* 0x004fcc0000000000 */
[----:B------:R-:W-:Y:S03]  /*2360*/  HGMMA.64x256x16.F32 R108, gdesc[UR12], R108, gsb0 ;  /* 0x03e000000c6c79f0 */ /* 0x000fe6000800086c */
[----:B------:R-:W-:Y:S02]  /*2370*/  WARPGROUP.DEPBAR.LE gsb0, 0x0 ;  /* 0x00008000000079c5 */ /* 0x000fe40000010000 */
[----:B------:R-:W-:Y:S04]  /*2380*/  STL.64 [R1], R108 ;  /* 0x0000006c01007387 */ /* 0x000fe80000100a00 */
        /* <DEDUP_REMOVED lines=63> */
[----:B0-----:R-:W2:Y:S04]  /*2780*/  LDL.LU R160, [R1+0xae8] ;  /* 0x000ae80001a07983 */ /* 0x001ea80000300800 */
[----:B------:R-:W3:Y:S04]  /*2790*/  LDL.LU.64 R150, [R1+0xae0] ;  /* 0x000ae00001967983 */ /* 0x000ee80000300a00 */
        /* <DEDUP_REMOVED lines=20> */
[----:B------:R-:W3:Y:S01]  /*28e0*/  LDL.LU.64 R108, [R1+0xa38] ;  /* 0x000a3800016c7983 */ /* 0x000ee20000300a00 */
[----:B------:R-:W-:Y:S01]  /*28f0*/  UIADD3 UR12, UR8, 0x402, URZ ;  /* 0x00000402080c7890 */ /* 0x000fe2000fffe03f */
[----:B------:R-:W-:Y:S01]  /*2900*/  UMOV UR13, 0x40000040 ;  /* 0x40000040000d7882 */ /* 0x000fe20000000000 */
[----:B---3--:R-:W-:-:S07]  /*2910*/  WARPGROUP.ARRIVE ;  /* 0x00000000000079c5 */ /* 0x008fce0000000000 */
[----:B------:R-:W-:Y:S03]  /*2920*/  HGMMA.64x256x16.F32 R24, gdesc[UR12], R24, gsb0 ;  /* 0x03e000000c1879f0 */ /* 0x000fe60008000818 */
        /* <DEDUP_REMOVED lines=65> */
[----:B0-----:R-:W3:Y:S04]  /*2d40*/  LDL.LU.64 R24, [R1] ;  /* 0x0000000001187983 */ /* 0x001ee80000300a00 */
        /* <DEDUP_REMOVED lines=63> */
[----:B------:R-:W-:-:S02]  /*3140*/  UIADD3 UR12, UR8, 0x4, URZ ;  /* 0x00000004080c7890 */ /* 0x000fc4000fffe03f */
[----:B------:R-:W-:Y:S01]  /*3150*/  UIADD3 UR14, UR6, 0x4, URZ ;  /* 0x00000004060e7890 */ /* 0x000fe2000fffe03f */
[----:B------:R-:W-:Y:S01]  /*3160*/  UMOV UR13, 0x40000040 ;  /* 0x40000040000d7882 */ /* 0x000fe20000000000 */
[----:B------:R-:W-:Y:S01]  /*3170*/  UMOV UR15, 0x40000040 ;  /* 0x40000040000f7882 */ /* 0x000fe20000000000 */
[----:B---3--:R-:W-:-:S06]  /*3180*/  WARPGROUP.ARRIVE ;  /* 0x00000000000079c5 */ /* 0x008fcc0000000000 */
[----:B------:R-:W-:Y:S03]  /*3190*/  HGMMA.64x256x16.F32 R24, gdesc[UR12], R24, gsb0 ;  /* 0x03e000000c1879f0 */ /* 0x000fe60008000818 */
[----:B------:R-:W-:Y:S02]  /*31a0*/  WARPGROUP.DEPBAR.LE gsb0, 0x0 ;  /* 0x00008000000079c5 */ /* 0x000fe40000010000 */
[----:B------:R-:W-:Y:S01]  /*31b0*/  STL.64 [R1], R24 ;  /* 0x0000001801007387 */ /* 0x000fe20000100a00 */
[----:B------:R-:W-:Y:S01]  /*31c0*/  IMAD.MOV.U32 R2, RZ, RZ, R150 ;  /* 0x000000ffff027224 */ /* 0x000fe200078e0096 */
[----:B------:R-:W-:Y:S01]  /*31d0*/  MOV R0, R151 ;  /* 0x0000009700007202 */ /* 0x000fe20000000f00 */
[----:B------:R-:W-:Y:S01]  /*31e0*/  IMAD.MOV.U32 R3, RZ, RZ, R149 ;  /* 0x000000ffff037224 */ /* 0x000fe200078e0095 */
[----:B------:R-:W-:Y:S01]  /*31f0*/  STL.64 [R1+0x8], R26 ;  /* 0x0000081a01007387 */ /* 0x000fe20000100a00 */
[----:B------:R-:W-:Y:S01]  /*3200*/  MOV R4, R148 ;  /* 0x0000009400047202 */ /* 0x000fe20000000f00 */
[----:B------:R-:W-:Y:S01]  /*3210*/  IMAD.MOV.U32 R6, RZ, RZ, R146 ;  /* 0x000000ffff067224 */ /* 0x000fe200078e0092 */
[----:B------:R-:W-:Y:S01]  /*3220*/  MOV R7, R145 ;  /* 0x0000009100077202 */ /* 0x000fe20000000f00 */
        /* <DEDUP_REMOVED lines=32> */
[----:B------:R0:W-:Y:S01]  /*3430*/  STL.64 [R1+0x50], R44 ;  /* 0x0000502c01007387 */ /* 0x0001e20000100a00 */
[----:B------:R-:W-:Y:S01]  /*3440*/  IMAD.MOV.U32 R207, RZ, RZ, R123 ;  /* 0x000000ffffcf7224 */ /* 0x000fe200078e007b */
[----:B------:R-:W-:Y:S01]  /*3450*/  MOV R202, R118 ;  /* 0x0000007600ca7202 */ /* 0x000fe20000000f00 */
[----:B------:R-:W-:Y:S01]  /*3460*/  IMAD.MOV.U32 R204, RZ, RZ, R120 ;  /* 0x000000ffffcc7224 */ /* 0x000fe200078e0078 */
[----:B------:R-:W3:Y:S01]  /*3470*/  LDL.LU.64 R150, [R1+0xa30] ;  /* 0x000a300001967983 */ /* 0x000ee20000300a00 */
        /* <DEDUP_REMOVED lines=96> */
[----:B------:R-:W-:-:S03]  /*3a80*/  IMAD.MOV.U32 R234, RZ, RZ, R47 ;  /* 0x000000ffffea7224 */ /* 0x000fc600078e002f */
        /* <DEDUP_REMOVED lines=28> */
[----:B0-----:R-:W3:Y:S04]  /*3c50*/  LDL.LU.64 R44, [R1+0x888] ;  /* 0x00088800012c7983 */ /* 0x001ee80000300a00 */
        /* <DEDUP_REMOVED lines=11> */
[----:B------:R-:W-:-:S02]  /*3d10*/  UMOV UR13, 0x40000040 ;  /* 0x40000040000d7882 */ /* 0x000fc40000000000 */
[----:B--2---:R-:W-:Y:S01]  /*3d20*/  STL [R1+0x830], R160 ;  /* 0x000830a001007387 */ /* 0x004fe20000100800 */
[----:B---3--:R-:W-:-:S06]  /*3d30*/  WARPGROUP.ARRIVE ;  /* 0x00000000000079c5 */ /* 0x008fcc0000000000 */
        /* <DEDUP_REMOVED lines=74> */
[----:B------:R-:W-:-:S02]  /*41e0*/  IMAD.MOV.U32 R151, RZ, RZ, R214 ;  /* 0x000000ffff977224 */ /* 0x000fc400078e00d6 */
[----:B------:R-:W-:Y:S01]  /*41f0*/  IMAD.MOV.U32 R160, RZ, RZ, R213 ;  /* 0x000000ffffa07224 */ /* 0x000fe200078e00d5 */
[----:B------:R-:W-:Y:S01]  /*4200*/  MOV R213, R23 ;  /* 0x0000001700d57202 */ /* 0x000fe20000000f00 */
        /* <DEDUP_REMOVED lines=14> */
[----:B------:R-:W-:Y:S01]  /*42f0*/  IMAD.MOV.U32 R235, RZ, RZ, R0 ;  /* 0x000000ffffeb7224 */ /* 0x000fe200078e0000 */
[----:B------:R-:W-:Y:S02]  /*4300*/  UIADD3 UR12, UR8, 0x6, URZ ;  /* 0x00000006080c7890 */ /* 0x000fe4000fffe03f */
[----:B------:R-:W-:Y:S01]  /*4310*/  UIADD3 UR14, UR6, 0x6, URZ ;  /* 0x00000006060e7890 */ /* 0x000fe2000fffe03f */
[----:B------:R-:W-:Y:S01]  /*4320*/  UMOV UR13, 0x40000040 ;  /* 0x40000040000d7882 */ /* 0x000fe20000000000 */
[----:B------:R-:W-:Y:S01]  /*4330*/  UMOV UR15, 0x40000040 ;  /* 0x40000040000f7882 */ /* 0x000fe20000000000 */
        /* <DEDUP_REMOVED lines=236> */
[----:B------:R-:W-:Y:S01]  /*5200*/  STL.64 [R1+0x30], R36 ;  /* 0x0000302401007387 */ /* 0x000fe20000100a00 */
[----:B------:R-:W-:-:S03]  /*5210*/  IMAD.MOV.U32 R2, RZ, RZ, R150 ;  /* 0x000000ffff027224 */ /* 0x000fc600078e0096 */
[----:B------:R-:W-:Y:S01]  /*5220*/  STL.64 [R1+0x38], R38 ;  /* 0x0000382601007387 */ /* 0x000fe20000100a00 */
[----:B------:R-:W-:-:S03]  /*5230*/  IMAD.MOV.U32 R0, RZ, RZ, R151 ;  /* 0x000000ffff007224 */ /* 0x000fc600078e0097 */
[----:B------:R-:W-:Y:S01]  /*5240*/  STL.64 [R1+0x40], R40 ;  /* 0x0000402801007387 */ /* 0x000fe20000100a00 */
[----:B------:R-:W-:Y:S01]  /*5250*/  IMAD.MOV.U32 R4, RZ, RZ, R148 ;  /* 0x000000ffff047224 */ /* 0x000fe200078e0094 */
[----:B------:R-:W-:Y:S02]  /*5260*/  MOV R3, R149 ;  /* 0x0000009500037202 */ /* 0x000fe40000000f00 */
[----:B------:R-:W-:Y:S01]  /*5270*/  STL.64 [R1+0x48], R42 ;  /* 0x0000482a01007387 */ /* 0x000fe20000100a00 */
[----:B------:R-:W-:Y:S01]  /*5280*/  MOV R6, R146 ;  /* 0x0000009200067202 */ /* 0x000fe20000000f00 */
[----:B------:R-:W-:Y:S02]  /*5290*/  IMAD.MOV.U32 R5, RZ, RZ, R147 ;  /* 0x000000ffff057224 */ /* 0x000fe400078e0093 */
[----:B------:R0:W-:Y:S01]  /*52a0*/  STL.64 [R1+0x50], R44 ;  /* 0x0000502c01007387 */ /* 0x0001e20000100a00 */
[----:B------:R-:W-:-:S03]  /*52b0*/  IMAD.MOV.U32 R8, RZ, RZ, R144 ;  /* 0x000000ffff087224 */ /* 0x000fc600078e0090 */
[----:B------:R-:W3:Y:S01]  /*52c0*/  LDL.LU.64 R150, [R1+0x778] ;  /* 0x0007780001967983 */ /* 0x000ee20000300a00 */
[----:B------:R-:W-:Y:S01]  /*52d0*/  IMAD.MOV.U32 R7, RZ, RZ, R145 ;  /* 0x000000ffff077224 */ /* 0x000fe200078e0091 */
[----:B------:R-:W-:Y:S02]  /*52e0*/  MOV R9, R143 ;  /* 0x0000008f00097202 */ /* 0x000fe40000000f00 */
[----:B------:R-:W3:Y:S01]  /*52f0*/  LDL.LU.64 R148, [R1+0x770] ;  /* 0x0007700001947983 */ /* 0x000ee20000300a00 */
[----:B------:R-:W-:Y:S01]  /*5300*/  IMAD.MOV.U32 R10, RZ, RZ, R142 ;  /* 0x000000ffff0a7224 */ /* 0x000fe200078e008e */
[----:B------:R-:W-:Y:S02]  /*5310*/  MOV R12, R140 ;  /* 0x0000008c000c7202 */ /* 0x000fe40000000f00 */
[----:B------:R-:W3:Y:S01]  /*5320*/  LDL.LU.64 R146, [R1+0x768] ;  /* 0x0007680001927983 */ /* 0x000ee20000300a00 */
[----:B------:R-:W-:-:S03]  /*5330*/  IMAD.MOV.U32 R11, RZ, RZ, R141 ;  /* 0x000000ffff0b7224 */ /* 0x000fc600078e008d */
[----:B------:R-:W3:Y:S01]  /*5340*/  LDL.LU.64 R144, [R1+0x760] ;  /* 0x0007600001907983 */ /* 0x000ee20000300a00 */
[----:B------:R-:W-:Y:S01]  /*5350*/  IMAD.MOV.U32 R14, RZ, RZ, R138 ;  /* 0x000000ffff0e7224 */ /* 0x000fe200078e008a */
[----:B------:R-:W-:Y:S01]  /*5360*/  MOV R15, R137 ;  /* 0x00000089000f7202 */ /* 0x000fe20000000f00 */
[----:B------:R-:W-:Y:S01]  /*5370*/  IMAD.MOV.U32 R13, RZ, RZ, R139 ;  /* 0x000000ffff0d7224 */ /* 0x000fe200078e008b */
        /* <DEDUP_REMOVED lines=488> */
[----:B------:R-:W-:-:S03]  /*7200*/  MOV R4, R150 ;  /* 0x0000009600047202 */ /* 0x000fc60000000f00 */
[----:B------:R-:W-:Y:S01]  /*7210*/  STL.64 [R1+0x38], R38 ;  /* 0x0000382601007387 */ /* 0x000fe20000100a00 */
[----:B------:R-:W-:-:S03]  /*7220*/  IMAD.MOV.U32 R3, RZ, RZ, R151 ;  /* 0x000000ffff037224 */ /* 0x000fc600078e0097 */
[----:B------:R-:W-:Y:S01]  /*7230*/  STL.64 [R1+0x40], R40 ;  /* 0x0000402801007387 */ /* 0x000fe20000100a00 */
[----:B------:R-:W-:-:S03]  /*7240*/  IMAD.MOV.U32 R6, RZ, RZ, R148 ;  /* 0x000000ffff067224 */ /* 0x000fc600078e0094 */
[----:B------:R-:W-:Y:S01]  /*7250*/  STL.64 [R1+0x48], R42 ;  /* 0x0000482a01007387 */ /* 0x000fe20000100a00 */
[----:B------:R-:W-:Y:S01]  /*7260*/  IMAD.MOV.U32 R5, RZ, RZ, R149 ;  /* 0x000000ffff057224 */ /* 0x000fe200078e0095 */
[----:B------:R-:W-:Y:S02]  /*7270*/  MOV R7, R147 ;  /* 0x0000009300077202 */ /* 0x000fe40000000f00 */
[----:B------:R0:W-:Y:S01]  /*7280*/  STL.64 [R1+0x50], R44 ;  /* 0x0000502c01007387 */ /* 0x0001e20000100a00 */
        /* <DEDUP_REMOVED lines=149> */
[----:B------:R-:W-:Y:S02]  /*7be0*/  IMAD.MOV.U32 R16, RZ, RZ, R46 ;  /* 0x000000ffff107224 */ /* 0x000fe400078e002e */
[----:B------:R-:W-:Y:S01]  /*7bf0*/  IMAD.MOV.U32 R2, RZ, RZ, R47 ;  /* 0x000000ffff027224 */ /* 0x000fe200078e002f */
        /* <DEDUP_REMOVED lines=100> */
[----:B------:R-:W-:Y:S01]  /*8240*/  IMAD.MOV.U32 R220, RZ, RZ, R19 ;  /* 0x000000ffffdc7224 */ /* 0x000fe200078e0013 */
[----:B------:R0:W5:Y:S01]  /*8250*/  LDL.LU R16, [R1+0x2c4] ;  /* 0x0002c40001107983 */ /* 0x0001620000300800 */
[----:B------:R-:W-:-:S02]  /*8260*/  IMAD.MOV.U32 R222, RZ, RZ, R17 ;  /* 0x000000ffffde7224 */ /* 0x000fc400078e0011 */
[----:B------:R-:W-:Y:S01]  /*8270*/  IMAD.MOV.U32 R223, RZ, RZ, R15 ;  /* 0x000000ffffdf7224 */ /* 0x000fe200078e000f */
[----:B------:R0:W5:Y:S01]  /*8280*/  LDL.LU R2, [R1+0x2c0] ;  /* 0x0002c00001027983 */ /* 0x0001620000300800 */
[----:B------:R-:W-:Y:S02]  /*8290*/  IMAD.MOV.U32 R225, RZ, RZ, R13 ;  /* 0x000000ffffe17224 */ /* 0x000fe400078e000d */
[----:B------:R-:W-:Y:S01]  /*82a0*/  IMAD.MOV.U32 R226, RZ, RZ, R12 ;  /* 0x000000ffffe27224 */ /* 0x000fe200078e000c */
[----:B------:R0:W5:Y:S01]  /*82b0*/  LDL.LU R0, [R1+0x2bc] ;  /* 0x0002bc0001007983 */ /* 0x0001620000300800 */
[----:B------:R-:W-:Y:S02]  /*82c0*/  IMAD.MOV.U32 R228, RZ, RZ, R10 ;  /* 0x000000ffffe47224 */ /* 0x000fe400078e000a */
[----:B------:R-:W-:Y:S02]  /*82d0*/  IMAD.MOV.U32 R229, RZ, RZ, R9 ;  /* 0x000000ffffe57224 */ /* 0x000fe400078e0009 */
[----:B------:R-:W-:-:S02]  /*82e0*/  IMAD.MOV.U32 R231, RZ, RZ, R7 ;  /* 0x000000ffffe77224 */ /* 0x000fc400078e0007 */
        /* <DEDUP_REMOVED lines=70> */
[----:B-1----:R0:W5:Y:S04]  /*8750*/  LDL.LU R160, [R1+0x2b8] ;  /* 0x0002b80001a07983 */ /* 0x0021680000300800 */
[----:B------:R-:W2:Y:S04]  /*8760*/  LDL.LU.64 R150, [R1+0x2b0] ;  /* 0x0002b00001967983 */ /* 0x000ea80000300a00 */
        /* <DEDUP_REMOVED lines=20> */
[----:B------:R-:W2:Y:S01]  /*88b0*/  LDL.LU.64 R108, [R1+0x208] ;  /* 0x00020800016c7983 */ /* 0x000ea20000300a00 */
[----:B------:R-:W-:Y:S01]  /*88c0*/  UIADD3 UR12, UR8, 0xc06, URZ ;  /* 0x00000c06080c7890 */ /* 0x000fe2000fffe03f */
[----:B------:R-:W-:Y:S01]  /*88d0*/  UMOV UR13, 0x40000040 ;  /* 0x40000040000d7882 */ /* 0x000fe20000000000 */
[----:B--2---:R-:W-:-:S07]  /*88e0*/  WARPGROUP.ARRIVE ;  /* 0x00000000000079c5 */ /* 0x004fce0000000000 */
[----:B------:R-:W-:Y:S03]  /*88f0*/  HGMMA.64x256x16.F32 R24, gdesc[UR12], R24, gsb0 ;  /* 0x03e000000c1879f0 */ /* 0x000fe60008000818 */
[----:B------:R-:W-:Y:S02]  /*8900*/  WARPGROUP.DEPBAR.LE gsb0, 0x0 ;  /* 0x00008000000079c5 */ /* 0x000fe40000010000 */
[----:B0-----:R-:W-:Y:S05]  /*8910*/  @!P1 BRA `(.L_x_18) ;  /* 0x0000008000a89947 */ /* 0x001fea0003800000 */
[----:B------:R-:W-:Y:S02]  /*8920*/  UIADD3 UR6, UR37, 0x1, URZ ;  /* 0x0000000125067890 */ /* 0x000fe4000fffe03f */
[----:B------:R-:W-:Y:S02]  /*8930*/  UMOV UR7, UR37 ;  /* 0x0000002500077c82 */ /* 0x000fe40008000000 */
[----:B------:R-:W-:-:S04]  /*8940*/  UISETP.NE.AND UP0, UPT, UR6, 0x5, UPT ;  /* 0x000000050600788c */ /* 0x000fc8000bf05270 */
[----:B------:R-:W-:Y:S02]  /*8950*/  USEL UR9, URZ, 0x1, UP0 ;  /* 0x000000013f097887 */ /* 0x000fe40008000000 */
[----:B------:R-:W-:Y:S02]  /*8960*/  USEL UR6, UR6, URZ, UP0 ;  /* 0x0000003f06067287 */ /* 0x000fe40008000000 */
[----:B------:R-:W-:-:S12]  /*8970*/  ULOP3.LUT UR9, UR36, UR9, URZ, 0x3c, !UPT ;  /* 0x0000000924097292 */ /* 0x000fd8000f8e3c3f */
.L_x_25:
[----:B------:R-:W-:Y:S05]  /*8980*/  @!P0 BRA `(.L_x_19) ;  /* 0x0000000000048947 */ /* 0x000fea0003800000 */
[----:B------:R-:W-:Y:S01]  /*8990*/  BPT.TRAP 0x1 ;  /* 0x000000040000795c */ /* 0x000fe20000300000 */
.L_x_19:
[----:B------:R-:W0:Y:S01]  /*89a0*/  S2UR UR10, SR_CgaCtaId ;  /* 0x00000000000a79c3 */ /* 0x000e220000008800 */
[----:B------:R-:W-:Y:S01]  /*89b0*/  UMOV UR8, 0x400 ;  /* 0x0000040000087882 */ /* 0x000fe20000000000 */
[----:B------:R-:W-:-:S04]  /*89c0*/  MOV R3, UR9 ;  /* 0x0000000900037c02 */ /* 0x000fc80008000f00 */
[----:B------:R-:W-:Y:S01]  /*89d0*/  SHF.L.U32 R3, R3, 0x1f, RZ ;  /* 0x0000001f03037819 */ /* 0x000fe200000006ff */
[----:B0-----:R-:W-:-:S04]  /*89e0*/  ULEA UR8, UR10, UR8, 0x18 ;  /* 0x000000080a087291 */ /* 0x001fc8000f8ec03f */
[----:B------:R-:W-:-:S09]  /*89f0*/  ULEA UR10, UR6, UR8, 0x3 ;  /* 0x00000008060a7291 */ /* 0x000fd2000f8e183f */
[----:B------:R0:W1:Y:S01]  /*8a00*/  SYNCS.PHASECHK.TRANS64.TRYWAIT P1, [UR10], R3 ;  /* 0x00000003ff0075a7 */ /* 0x000062000802014a */
[----:B------:R-:W-:Y:S05]  /*8a10*/  @!P0 BRA `(.L_x_20) ;  /* 0x0000000000048947 */ /* 0x000fea0003800000 */
[----:B------:R-:W-:Y:S01]  /*8a20*/  BPT.TRAP 0x1 ;  /* 0x000000040000795c */ /* 0x000fe20000300000 */
.L_x_20:
[----:B-1----:R-:W-:Y:S05]  /*8a30*/  @P1 BRA `(.L_x_21) ;  /* 0x0000000000081947 */ /* 0x002fea0003800000 */
[----:B------:R-:W1:Y:S02]  /*8a40*/  SYNCS.PHASECHK.TRANS64.TRYWAIT P1, [UR10], R3 ;  /* 0x00000003ff0075a7 */ /* 0x000e64000802014a */
[----:B-1----:R-:W-:Y:S05]  /*8a50*/  @!P1 BRA `(.L_x_22) ;  /* 0x000001ac00849947 */ /* 0x002fea0003800000 */
.L_x_21:
        /* <DEDUP_REMOVED lines=64> */
[----:B--2---:R-:W2:Y:S04]  /*8e60*/  LDL.LU.64 R24, [R1] ;  /* 0x0000000001187983 */ /* 0x004ea80000300a00 */
        /* <DEDUP_REMOVED lines=63> */
[----:B------:R-:W-:-:S02]  /*9260*/  ULEA UR10, UR6, UR4, 0xc ;  /* 0x00000004060a7291 */ /* 0x000fc4000f8e603f */
[----:B------:R-:W-:Y:S01]  /*9270*/  ULEA UR11, UR6, UR5, 0xc ;  /* 0x00000005060b7291 */ /* 0x000fe2000f8e603f */
[----:B-----5:R-:W-:Y:S01]  /*9280*/  STL [R1+0x2c4], R16 ;  /* 0x0002c41001007387 */ /* 0x020fe20000100800 */
[----:B------:R-:W-:Y:S01]  /*9290*/  UMOV UR13, 0x40000040 ;  /* 0x40000040000d7882 */ /* 0x000fe20000000000 */
[----:B------:R-:W-:Y:S02]  /*92a0*/  UMOV UR15, 0x40000040 ;  /* 0x40000040000f7882 */ /* 0x000fe40000000000 */
[----:B------:R-:W-:Y:S01]  /*92b0*/  UMOV UR12, UR10 ;  /* 0x0000000a000c7c82 */ /* 0x000fe20008000000 */
[----:B------:R3:W-:Y:S01]  /*92c0*/  STL [R1+0x2c0], R2 ;  /* 0x0002c00201007387 */ /* 0x0007e20000100800 */
[----:B------:R-:W-:-:S03]  /*92d0*/  UMOV UR14, UR11 ;  /* 0x0000000b000e7c82 */ /* 0x000fc60008000000 */
[----:B------:R4:W-:Y:S01]  /*92e0*/  STL [R1+0x2bc], R0 ;  /* 0x0002bc0001007387 */ /* 0x0009e20000100800 */
[----:B--2---:R-:W-:-:S06]  /*92f0*/  WARPGROUP.ARRIVE ;  /* 0x00000000000079c5 */ /* 0x004fcc0000000000 */
[----:B------:R-:W-:Y:S03]  /*9300*/  HGMMA.64x256x16.F32 R24, gdesc[UR12], R24, gsb0 ;  /* 0x03e000000c1879f0 */ /* 0x000fe60008000818 */
[----:B------:R-:W-:Y:S02]  /*9310*/  WARPGROUP.DEPBAR.LE gsb0, 0x0 ;  /* 0x00008000000079c5 */ /* 0x000fe40000010000 */
[----:B------:R-:W-:Y:S01]  /*9320*/  STL.64 [R1], R24 ;  /* 0x0000001801007387 */ /* 0x000fe20000100a00 */
[----:B---3--:R-:W-:Y:S01]  /*9330*/  MOV R2, R150 ;  /* 0x0000009600027202 */ /* 0x008fe20000000f00 */
[----:B----4-:R-:W-:Y:S01]  /*9340*/  IMAD.MOV.U32 R0, RZ, RZ, R151 ;  /* 0x000000ffff007224 */ /* 0x010fe200078e0097 */
[----:B------:R-:W-:Y:S01]  /*9350*/  MOV R5, R147 ;  /* 0x0000009300057202 */ /* 0x000fe20000000f00 */
[----:B------:R-:W-:Y:S01]  /*9360*/  STL.64 [R1+0x8], R26 ;  /* 0x0000081a01007387 */ /* 0x000fe20000100a00 */
[----:B-1----:R-:W-:Y:S01]  /*9370*/  IMAD.MOV.U32 R4, RZ, RZ, R148 ;  /* 0x000000ffff047224 */ /* 0x002fe200078e0094 */
[----:B------:R-:W-:Y:S01]  /*9380*/  MOV R8, R144 ;  /* 0x0000009000087202 */ /* 0x000fe20000000f00 */
[----:B0-----:R-:W-:Y:S01]  /*9390*/  IMAD.MOV.U32 R3, RZ, RZ, R149 ;  /* 0x000000ffff037224 */ /* 0x001fe200078e0095 */
        /* <DEDUP_REMOVED lines=36> */
[----:B------:R-:W2:Y:S01]  /*95e0*/  LDL.LU.64 R150, [R1+0xce8] ;  /* 0x000ce80001967983 */ /* 0x000ea20000300a00 */
        /* <DEDUP_REMOVED lines=92> */
[----:B------:R-:W-:-:S02]  /*9bb0*/  IMAD.MOV.U32 R231, RZ, RZ, R50 ;  /* 0x000000ffffe77224 */ /* 0x000fc400078e0032 */
[----:B------:R-:W-:Y:S01]  /*9bc0*/  IMAD.MOV.U32 R232, RZ, RZ, R49 ;  /* 0x000000ffffe87224 */ /* 0x000fe200078e0031 */
[----:B------:R-:W2:Y:S01]  /*9bd0*/  LDL.LU.64 R102, [R1+0xc28] ;  /* 0x000c280001667983 */ /* 0x000ea20000300a00 */
[----:B------:R-:W-:Y:S02]  /*9be0*/  IMAD.MOV.U32 R235, RZ, RZ, R46 ;  /* 0x000000ffffeb7224 */ /* 0x000fe400078e002e */
[----:B------:R-:W-:Y:S01]  /*9bf0*/  IMAD.MOV.U32 R234, RZ, RZ, R47 ;  /* 0x000000ffffea7224 */ /* 0x000fe200078e002f */
        /* <DEDUP_REMOVED lines=28> */
[----:B0-----:R-:W2:Y:S04]  /*9dc0*/  LDL.LU.64 R44, [R1+0xb40] ;  /* 0x000b4000012c7983 */ /* 0x001ea80000300a00 */
        /* <DEDUP_REMOVED lines=11> */
[----:B------:R-:W-:-:S02]  /*9e80*/  UMOV UR13, 0x40000040 ;  /* 0x40000040000d7882 */ /* 0x000fc40000000000 */
[----:B------:R-:W-:Y:S01]  /*9e90*/  STL [R1+0xae8], R160 ;  /* 0x000ae8a001007387 */ /* 0x000fe20000100800 */
[----:B--2---:R-:W-:-:S06]  /*9ea0*/  WARPGROUP.ARRIVE ;  /* 0x00000000000079c5 */ /* 0x004fcc0000000000 */
        /* <DEDUP_REMOVED lines=335> */
[----:B------:R-:W-:-:S03]  /*b3a0*/  MOV R0, R151 ;  /* 0x0000009700007202 */ /* 0x000fc60000000f00 */
[----:B------:R-:W-:Y:S01]  /*b3b0*/  STL.64 [R1+0x40], R40 ;  /* 0x0000402801007387 */ /* 0x000fe20000100a00 */
[----:B------:R-:W-:Y:S01]  /*b3c0*/  MOV R4, R148 ;  /* 0x0000009400047202 */ /* 0x000fe20000000f00 */
[----:B------:R-:W-:Y:S02]  /*b3d0*/  IMAD.MOV.U32 R3, RZ, RZ, R149 ;  /* 0x000000ffff037224 */ /* 0x000fe400078e0095 */
[----:B------:R-:W-:Y:S01]  /*b3e0*/  STL.64 [R1+0x48], R42 ;  /* 0x0000482a01007387 */ /* 0x000fe20000100a00 */
[----:B------:R-:W-:-:S03]  /*b3f0*/  IMAD.MOV.U32 R6, RZ, RZ, R146 ;  /* 0x000000ffff067224 */ /* 0x000fc600078e0092 */
[----:B------:R0:W-:Y:S01]  /*b400*/  STL.64 [R1+0x50], R44 ;  /* 0x0000502c01007387 */ /* 0x0001e20000100a00 */
        /* <DEDUP_REMOVED lines=506> */
[----:B------:R-:W-:Y:S01]  /*d3b0*/  MOV R4, R148 ;  /* 0x0000009400047202 */ /* 0x000fe20000000f00 */
[----:B------:R-:W-:Y:S02]  /*d3c0*/  IMAD.MOV.U32 R3, RZ, RZ, R149 ;  /* 0x000000ffff037224 */ /* 0x000fe400078e0095 */
[----:B------:R-:W-:Y:S01]  /*d3d0*/  STL.64 [R1+0x48], R42 ;  /* 0x0000482a01007387 */ /* 0x000fe20000100a00 */
[----:B------:R-:W-:Y:S01]  /*d3e0*/  MOV R6, R146 ;  /* 0x0000009200067202 */ /* 0x000fe20000000f00 */
[----:B------:R-:W-:Y:S02]  /*d3f0*/  IMAD.MOV.U32 R5, RZ, RZ, R147 ;  /* 0x000000ffff057224 */ /* 0x000fe400078e0093 */
[----:B------:R0:W-:Y:S01]  /*d400*/  STL.64 [R1+0x50], R44 ;  /* 0x0000502c01007387 */ /* 0x0001e20000100a00 */
[----:B------:R-:W-:Y:S01]  /*d410*/  MOV R8, R144 ;  /* 0x0000009000087202 */ /* 0x000fe20000000f00 */
[----:B------:R-:W-:-:S02]  /*d420*/  IMAD.MOV.U32 R7, RZ, RZ, R145 ;  /* 0x000000ffff077224 */ /* 0x000fc400078e0091 */
[----:B------:R-:W3:Y:S01]  /*d430*/  LDL.LU.64 R150, [R1+0x778] ;  /* 0x0007780001967983 */ /* 0x000ee20000300a00 */
[----:B------:R-:W-:Y:S01]  /*d440*/  MOV R10, R142 ;  /* 0x0000008e000a7202 */ /* 0x000fe20000000f00 */
[----:B------:R-:W-:Y:S02]  /*d450*/  IMAD.MOV.U32 R9, RZ, RZ, R143 ;  /* 0x000000ffff097224 */ /* 0x000fe400078e008f */
[----:B------:R-:W3:Y:S01]  /*d460*/  LDL.LU.64 R148, [R1+0x770] ;  /* 0x0007700001947983 */ /* 0x000ee20000300a00 */
[----:B------:R-:W-:Y:S01]  /*d470*/  MOV R12, R140 ;  /* 0x0000008c000c7202 */ /* 0x000fe20000000f00 */
[----:B------:R-:W-:Y:S02]  /*d480*/  IMAD.MOV.U32 R11, RZ, RZ, R141 ;  /* 0x000000ffff0b7224 */ /* 0x000fe400078e008d */
[----:B------:R-:W3:Y:S01]  /*d490*/  LDL.LU.64 R146, [R1+0x768] ;  /* 0x0007680001927983 */ /* 0x000ee20000300a00 */
        /* <DEDUP_REMOVED lines=251> */
[----:B------:R-:W-:-:S02]  /*e450*/  UIADD3 UR12, UR10, 0x802, URZ ;  /* 0x000008020a0c7890 */ /* 0x000fc4000fffe03f */
        /* <DEDUP_REMOVED lines=506> */
[----:B------:R-:W-:Y:S01]  /*10400*/  UIADD3 UR12, UR10, 0x806, URZ ;  /* 0x000008060a0c7890 */ /* 0x000fe2000fffe03f */
[----:B------:R-:W-:Y:S01]  /*10410*/  MOV R235, R3 ;  /* 0x0000000300eb7202 */ /* 0x000fe20000000f00 */
[----:B------:R-:W-:Y:S01]  /*10420*/  UIADD3 UR14, UR11, 0x806, URZ ;  /* 0x000008060b0e7890 */ /* 0x000fe2000fffe03f */
[----:B------:R0:W5:Y:S01]  /*10430*/  LDL.LU R16, [R1+0x2c4] ;  /* 0x0002c40001107983 */ /* 0x0001620000300800 */
[----:B------:R-:W-:Y:S01]  /*10440*/  UMOV UR13, 0x40000040 ;  /* 0x40000040000d7882 */ /* 0x000fe20000000000 */
[----:B------:R-:W-:-:S02]  /*10450*/  UMOV UR15, 0x40000040 ;  /* 0x40000040000f7882 */ /* 0x000fc40000000000 */
[----:B------:R0:W5:Y:S04]  /*10460*/  LDL.LU R2, [R1+0x2c0] ;  /* 0x0002c00001027983 */ /* 0x0001680000300800 */
[----:B------:R0:W5:Y:S01]  /*10470*/  LDL.LU R0, [R1+0x2bc] ;  /* 0x0002bc0001007983 */ /* 0x0001620000300800 */
        /* <DEDUP_REMOVED lines=96> */
[----:B------:R-:W-:Y:S01]  /*10a80*/  BPT.TRAP 0x1 ;  /* 0x000000040000795c */ /* 0x000fe20000300000 */
.L_x_23:
[----:B------:R-:W-:Y:S02]  /*10a90*/  UISETP.GT.U32.AND UP0, UPT, UR38, 0x1, UPT ;  /* 0x000000012600788c */ /* 0x000fe4000bf04070 */
[----:B------:R-:W-:-:S04]  /*10aa0*/  ULEA UR8, UR7, UR8, 0x3 ;  /* 0x0000000807087291 */ /* 0x000fc8000f8e183f */
[----:B------:R-:W-:Y:S01]  /*10ab0*/  UIADD3 UR8, UR8, 0x28, URZ ;  /* 0x0000002808087890 */ /* 0x000fe2000fffe03f */
[----:B------:R-:W-:-:S03]  /*10ac0*/  PLOP3.LUT P1, PT, PT, PT, UP0, 0x80, 0x0 ;  /* 0x000000000000781c */ /* 0x000fc60003f2f008 */
[----:B------:R-:W-:-:S09]  /*10ad0*/  UPRMT UR8, URZ, 0x654, UR8 ;  /* 0x000006543f087896 */ /* 0x000fd20008000008 */
[----:B------:R-:W-:Y:S01]  /*10ae0*/  SYNCS.ARRIVE.TRANS64.RED.A1T0 RZ, [UR8], RZ ;  /* 0x000000ffffff79a7 */ /* 0x000fe20008100408 */
[----:B------:R-:W-:Y:S05]  /*10af0*/  @P1 BRA `(.L_x_24) ;  /* 0x0000000000041947 */ /* 0x000fea0003800000 */
[----:B------:R-:W-:Y:S01]  /*10b00*/  BPT.TRAP 0x1 ;  /* 0x000000040000795c */ /* 0x000fe20000300000 */
.L_x_24:
[----:B------:R-:W-:Y:S01]  /*10b10*/  UIADD3 UR6, UR6, 0x1, URZ ;  /* 0x0000000106067890 */ /* 0x000fe2000fffe03f */
[C---:B-----5:R-:W-:Y:S01]  /*10b20*/  ISETP.GT.AND P1, PT, R0.reuse, 0x1, PT ;  /* 0x000000010000780c */ /* 0x060fe20003f24270 */
[----:B------:R-:W-:Y:S01]  /*10b30*/  UIADD3 UR7, UR7, 0x1, URZ ;  /* 0x0000000107077890 */ /* 0x000fe2000fffe03f */
[----:B------:R-:W-:Y:S01]  /*10b40*/  VIADD R0, R0, 0xffffffff ;  /* 0xffffffff00007836 */ /* 0x000fe20000000000 */
[----:B------:R-:W-:Y:S02]  /*10b50*/  UISETP.NE.AND UP0, UPT, UR6, 0x5, UPT ;  /* 0x000000050600788c */ /* 0x000fe4000bf05270 */
[----:B------:R-:W-:Y:S02]  /*10b60*/  UISETP.NE.AND UP1, UPT, UR7, 0x5, UPT ;  /* 0x000000050700788c */ /* 0x000fe4000bf25270 */
[----:B------:R-:W-:Y:S02]  /*10b70*/  USEL UR8, URZ, 0x1, UP0 ;  /* 0x000000013f087887 */ /* 0x000fe40008000000 */
[----:B------:R-:W-:-:S02]  /*10b80*/  USEL UR6, UR6, URZ, UP0 ;  /* 0x0000003f06067287 */ /* 0x000fc40008000000 */
[----:B------:R-:W-:Y:S02]  /*10b90*/  USEL UR7, UR7, URZ, UP1 ;  /* 0x0000003f07077287 */ /* 0x000fe40008800000 */
[----:B------:R-:W-:Y:S01]  /*10ba0*/  ULOP3.LUT UR9, UR9, UR8, URZ, 0x3c, !UPT ;  /* 0x0000000809097292 */ /* 0x000fe2000f8e3c3f */
[----:B------:R-:W-:Y:S11]  /*10bb0*/  @P1 BRA `(.L_x_25) ;  /* 0xffffff7c00701947 */ /* 0x000ff6000383ffff */
.L_x_18:
[----:B-----5:R-:W0:Y:S02]  /*10bc0*/  LDC R0, c[0x0][0x28c] ;  /* 0x0000a300ff007b82 */ /* 0x020e240000000800 */
[----:B0-----:R-:W-:-:S13]  /*10bd0*/  ISETP.GE.AND P1, PT, R0, 0x1, PT ;  /* 0x000000010000780c */ /* 0x001fda0003f26270 */
[----:B------:R-:W-:Y:S05]  /*10be0*/  @!P1 BRA `(.L_x_26) ;  /* 0x00000000004c9947 */ /* 0x000fea0003800000 */
[----:B------:R-:W-:Y:S05]  /*10bf0*/  @!P0 BRA `(.L_x_27) ;  /* 0x0000000000048947 */ /* 0x000fea0003800000 */
[----:B------:R-:W-:Y:S01]  /*10c00*/  BPT.TRAP 0x1 ;  /* 0x000000040000795c */ /* 0x000fe20000300000 */
.L_x_27:
[----:B------:R-:W0:Y:S01]  /*10c10*/  S2UR UR7, SR_CgaCtaId ;  /* 0x00000000000779c3 */ /* 0x000e220000008800 */
[----:B------:R-:W-:-:S04]  /*10c20*/  UISETP.LT.AND UP0, UPT, UR43, 0x1, UPT ;  /* 0x000000012b00788c */ /* 0x000fc8000bf01270 */
[----:B------:R-:W-:Y:S02]  /*10c30*/  USEL UR6, UR43, 0x1, UP0 ;  /* 0x000000012b067887 */ /* 0x000fe40008000000 */
[----:B------:R-:W-:Y:S02]  /*10c40*/  UISETP.GT.U32.AND UP0, UPT, UR38, 0x1, UPT ;  /* 0x000000012600788c */ /* 0x000fe4000bf04070 */
[----:B------:R-:W-:-:S04]  /*10c50*/  UIADD3 UR6, UR37, UR43, -UR6 ;  /* 0x0000002b25067290 */ /* 0x000fc8000fffe806 */
[----:B------:R-:W-:Y:S01]  /*10c60*/  UIMAD.WIDE.U32 UR4, UR6, -0x33333333, URZ ;  /* 0xcccccccd060478a5 */ /* 0x000fe2000f8e003f */
[----:B------:R-:W-:-:S03]  /*10c70*/  PLOP3.LUT P0, PT, PT, PT, UP0, 0x80, 0x0 ;  /* 0x000000000000781c */ /* 0x000fc60003f0f008 */
[----:B------:R-:W-:-:S03]  /*10c80*/  USHF.R.U32.HI UR4, URZ, 0x2, UR5 ;  /* 0x000000023f047899 */ /* 0x000fc60008011605 */
[----:B------:R-:W-:Y:S01]  /*10c90*/  UMOV UR5, 0x400 ;  /* 0x0000040000057882 */ /* 0x000fe20000000000 */
[----:B------:R-:W-:Y:S02]  /*10ca0*/  UIMAD UR6, UR4, -0x5, UR6 ;  /* 0xfffffffb040678a4 */ /* 0x000fe4000f8e0206 */
[----:B0-----:R-:W-:-:S04]  /*10cb0*/  ULEA UR5, UR7, UR5, 0x18 ;  /* 0x0000000507057291 */ /* 0x001fc8000f8ec03f */
[----:B------:R-:W-:-:S04]  /*10cc0*/  ULEA UR6, UR6, UR5, 0x3 ;  /* 0x0000000506067291 */ /* 0x000fc8000f8e183f */
[----:B------:R-:W-:-:S04]  /*10cd0*/  UIADD3 UR6, UR6, 0x28, URZ ;  /* 0x0000002806067890 */ /* 0x000fc8000fffe03f */
[----:B------:R-:W-:-:S09]  /*10ce0*/  UPRMT UR6, URZ, 0x654, UR6 ;  /* 0x000006543f067896 */ /* 0x000fd20008000006 */
[----:B------:R-:W-:Y:S01]  /*10cf0*/  SYNCS.ARRIVE.TRANS64.RED.A1T0 RZ, [UR6], RZ ;  /* 0x000000ffffff79a7 */ /* 0x000fe20008100406 */
[----:B------:R-:W-:Y:S05]  /*10d00*/  @P0 BRA `(.L_x_26) ;  /* 0x0000000000040947 */ /* 0x000fea0003800000 */
[----:B------:R-:W-:Y:S01]  /*10d10*/  BPT.TRAP 0x1 ;  /* 0x000000040000795c */ /* 0x000fe20000300000 */
.L_x_26:
[----:B------:R-:W0:Y:S01]  /*10d20*/  S2R R8, SR_TID.X ;  /* 0x0000000000087919 */ /* 0x000e220000002100 */
[----:B------:R-:W-:Y:S01]  /*10d30*/  MOV R19, 0x6540 ;  /* 0x0000654000137802 */ /* 0x000fe20000000f00 */
[----:B------:R-:W-:Y:S01]  /*10d40*/  USHF.R.S32.HI UR10, URZ, 0x1f, UR42 ;  /* 0x0000001f3f0a7899 */ /* 0x000fe2000801142a */
[----:B------:R-:W-:Y:S01]  /*10d50*/  LOP3.LUT R4, R160, 0x1, RZ, 0xc0, !PT ;  /* 0x00000001a0047812 */ /* 0x000fe200078ec0ff */
[----:B------:R-:W-:Y:S01]  /*10d60*/  ULDC.64 UR8, c[0x0][0x5d0] ;  /* 0x0001740000087ab9 */ /* 0x000fe20000000a00 */
[----:B------:R-:W-:Y:S01]  /*10d70*/  UIMAD.WIDE UR6, UR40, 0x100, URZ ;  /* 0x00000100280678a5 */ /* 0x000fe2000f8e023f */
[----:B------:R-:W-:Y:S01]  /*10d80*/  IMAD.U32 R6, RZ, RZ, UR8 ;  /* 0x00000008ff067e24 */ /* 0x000fe2000f8e00ff */
[----:B------:R-:W-:Y:S01]  /*10d90*/  UIMAD UR4, UR10, UR8, URZ ;  /* 0x000000080a0472a4 */ /* 0x000fe2000f8e023f */
[----:B------:R-:W-:Y:S01]  /*10da0*/  SHF.L.U32 R3, R4, 0x6, RZ ;  /* 0x0000000604037819 */ /* 0x000fe200000006ff */
[----:B------:R-:W-:Y:S02]  /*10db0*/  USHF.L.U32 UR40, UR40, 0x8, URZ ;  /* 0x0000000828287899 */ /* 0x000fe4000800063f */
[----:B------:R-:W-:Y:S01]  /*10dc0*/  UIMAD UR4, UR42, UR9, UR4 ;  /* 0x000000092a0472a4 */ /* 0x000fe2000f8e0204 */
[----:B------:R-:W-:Y:S01]  /*10dd0*/  ULDC UR8, c[0x0][0x284] ;  /* 0x0000a10000087ab9 */ /* 0x000fe20000000800 */
[----:B------:R-:W-:Y:S01]  /*10de0*/  UIADD3 UR37, UR43, UR37, URZ ;  /* 0x000000252b257290 */ /* 0x000fe2000fffe03f */
[----:B------:R-:W-:Y:S01]  /*10df0*/  IMAD.U32 R17, RZ, RZ, UR8 ;  /* 0x00000008ff117e24 */ /* 0x000fe2000f8e00ff */
[----:B------:R-:W-:-:S02]  /*10e00*/  UISETP.GE.U32.AND UP2, UPT, UR43, 0x5, UPT ;  /* 0x000000052b00788c */ /* 0x000fc4000bf46070 */
[----:B------:R-:W-:-:S04]  /*10e10*/  UISETP.GT.U32.AND UP1, UPT, UR37, 0x4, UPT ;  /* 0x000000042500788c */ /* 0x000fc8000bf24070 */
[----:B------:R-:W-:Y:S01]  /*10e20*/  UISETP.LT.U32.AND UP1, UPT, UR43, 0x5, UP1 ;  /* 0x000000052b00788c */ /* 0x000fe20008f21070 */
[C---:B0-----:R-:W-:Y:S01]  /*10e30*/  IMAD.SHL.U32 R18, R8.reuse, 0x2, RZ ;  /* 0x0000000208127824 */ /* 0x041fe200078e00ff */
[----:B------:R-:W-:Y:S02]  /*10e40*/  SHF.R.U32.HI R0, RZ, 0x2, R8 ;  /* 0x00000002ff007819 */ /* 0x000fe40000011608 */
[----:B------:R-:W-:Y:S02]  /*10e50*/  LOP3.LUT R5, R8, 0x60, RZ, 0xc0, !PT ;  /* 0x0000006008057812 */ /* 0x000fe400078ec0ff */
[----:B------:R-:W-:Y:S02]  /*10e60*/  LOP3.LUT R18, R18, 0x6, RZ, 0xc0, !PT ;  /* 0x0000000612127812 */ /* 0x000fe400078ec0ff */
[----:B------:R-:W-:Y:S02]  /*10e70*/  LOP3.LUT R0, R0, 0x7, RZ, 0xc0, !PT ;  /* 0x0000000700007812 */ /* 0x000fe400078ec0ff */
[----:B------:R-:W-:Y:S01]  /*10e80*/  PRMT R18, R18, R19, UR41 ;  /* 0x0000002912127e16 */ /* 0x000fe20008000013 */
[----:B------:R-:W-:Y:S01]  /*10e90*/  USHF.L.U32 UR41, UR41, 0x8, URZ ;  /* 0x0000000829297899 */ /* 0x000fe2000800063f */
[----:B------:R-:W-:-:S02]  /*10ea0*/  SHF.R.U32.HI R5, RZ, 0x1, R5 ;  /* 0x00000001ff057819 */ /* 0x000fc40000011605 */
[----:B------:R-:W-:Y:S02]  /*10eb0*/  SHF.R.S32.HI R19, RZ, 0x1f, R18 ;  /* 0x0000001fff137819 */ /* 0x000fe40000011412 */
[--C-:B------:R-:W-:Y:S02]  /*10ec0*/  LOP3.LUT R3, R3, 0x40, R0.reuse, 0xe2, !PT ;  /* 0x0000004003037812 */ /* 0x100fe400078ee200 */
[----:B------:R-:W-:Y:S01]  /*10ed0*/  IADD3 R0, RZ, -R5, -R0 ;  /* 0x80000005ff007210 */ /* 0x000fe20007ffe800 */
[----:B------:R-:W-:Y:S01]  /*10ee0*/  IMAD.WIDE.U32 R6, R6, UR42, R18 ;  /* 0x0000002a06067c25 */ /* 0x000fe2000f8e0012 */
[----:B------:R-:W-:-:S03]  /*10ef0*/  LOP3.LUT R3, R3, UR6, R5, 0xfe, !PT ;  /* 0x0000000603037c12 */ /* 0x000fc6000f8efe05 */
[----:B------:R-:W-:Y:S01]  /*10f00*/  IMAD R0, R4, -0x40, R0 ;  /* 0xffffffc004007824 */ /* 0x000fe200078e0200 */
[----:B------:R-:W-:Y:S01]  /*10f10*/  IADD3 R7, R7, UR4, RZ ;  /* 0x0000000407077c10 */ /* 0x000fe2000fffe0ff */
[----:B------:R-:W-:Y:S01]  /*10f20*/  ULDC UR4, c[0x0][0x288] ;  /* 0x0000a20000047ab9 */ /* 0x000fe20000000800 */
[----:B------:R-:W-:Y:S01]  /*10f30*/  MOV R4, 0xfffffffe ;  /* 0xfffffffe00047802 */ /* 0x000fe20000000f00 */
[----:B------:R-:W-:Y:S01]  /*10f40*/  UISETP.GE.AND UP0, UPT, UR41, UR4, UPT ;  /* 0x000000042900728c */ /* 0x000fe2000bf06270 */
[----:B------:R-:W-:Y:S02]  /*10f50*/  IADD3 R17, R17, -UR40, R0 ;  /* 0x8000002811117c10 */ /* 0x000fe4000fffe000 */
[----:B------:R-:W-:Y:S01]  /*10f60*/  LOP3.LUT R0, R8, 0x3, RZ, 0xc0, !PT ;  /* 0x0000000308007812 */ /* 0x000fe200078ec0ff */
[----:B------:R-:W-:Y:S02]  /*10f70*/  UISETP.GE.OR UP0, UPT, UR40, UR8, UP0 ;  /* 0x000000082800728c */ /* 0x000fe40008706670 */
[----:B------:R-:W-:-:S02]  /*10f80*/  USEL UR8, URZ, 0x1, !UP1 ;  /* 0x000000013f087887 */ /* 0x000fc4000c800000 */
[----:B------:R-:W-:Y:S01]  /*10f90*/  IMAD R0, R0, R4, UR4 ;  /* 0x0000000400007e24 */ /* 0x000fe2000f8e0204 */
[----:B------:R-:W-:Y:S01]  /*10fa0*/  UIMAD.WIDE.U32 UR4, UR37, -0x33333333, URZ ;  /* 0xcccccccd250478a5 */ /* 0x000fe2000f8e003f */
[----:B------:R-:W-:Y:S01]  /*10fb0*/  PLOP3.LUT P0, PT, PT, PT, UP0, 0x80, 0x0 ;  /* 0x000000000000781c */ /* 0x000fe20003f0f008 */
[----:B------:R-:W-:Y:S01]  /*10fc0*/  ULOP3.LUT UR36, UR36, UR8, URZ, 0x3c, !UPT ;  /* 0x0000000824247292 */ /* 0x000fe2000f8e3c3f */
[----:B------:R-:W-:Y:S01]  /*10fd0*/  VIADD R0, R0, -UR41 ;  /* 0x8000002900007c36 */ /* 0x000fe20008000000 */
[----:B------:R-:W-:Y:S01]  /*10fe0*/  USHF.R.U32.HI UR4, URZ, 0x2, UR5 ;  /* 0x000000023f047899 */ /* 0x000fe20008011605 */
[----:B------:R-:W-:-:S03]  /*10ff0*/  UMOV UR40, 0xffffffff ;  /* 0xffffffff00287882 */ /* 0x000fc60000000000 */
[----:B------:R-:W-:Y:S02]  /*11000*/  UIMAD UR37, UR4, -0x5, UR37 ;  /* 0xfffffffb042578a4 */ /* 0x000fe4000f8e0225 */
[----:B------:R-:W-:-:S04]  /*11010*/  @UP2 ULOP3.LUT UR36, UR36, 0x1, UR4, 0x78, !UPT ;  /* 0x0000000124242892 */ /* 0x000fc8000f8e7804 */
[----:B------:R-:W-:Y:S08]  /*11020*/  @P0 BRA `(.L_x_28) ;  /* 0x0000010400d80947 */ /* 0x000ff00003800000 */
[----:B------:R-:W-:Y:S01]  /*11030*/  FSETP.NEU.AND P0, PT, R16, RZ, PT ;  /* 0x000000ff1000720b */ /* 0x000fe20003f0d000 */
[----:B------:R-:W-:Y:S01]  /*11040*/  ULDC.64 UR8, c[0x0][0x5c8] ;  /* 0x0001720000087ab9 */ /* 0x000fe20000000a00 */
[----:B------:R-:W-:Y:S01]  /*11050*/  ISETP.GT.AND P3, PT, R17, RZ, PT ;  /* 0x000000ff1100720c */ /* 0x000fe20003f64270 */
[----:B------:R-:W-:Y:S01]  /*11060*/  UIMAD UR4, UR7, UR8, URZ ;  /* 0x00000008070472a4 */ /* 0x000fe2000f8e023f */
[----:B------:R-:W-:Y:S01]  /*11070*/  MOV R10, UR9 ;  /* 0x00000009000a7c02 */ /* 0x000fe20008000f00 */
[C---:B------:R-:W-:Y:S01]  /*11080*/  IMAD.WIDE.U32 R6, R3.reuse, UR8, R6 ;  /* 0x0000000803067c25 */ /* 0x040fe2000f8e0006 */
[----:B------:R-:W-:Y:S01]  /*11090*/  BSSY B0, `(.L_x_28) ;  /* 0x000106f000007945 */ /* 0x000fe20003800000 */
[----:B------:R-:W-:Y:S02]  /*110a0*/  ISETP.GT.AND P1, PT, R0, RZ, P3 ;  /* 0x000000ff0000720c */ /* 0x000fe40001f24270 */
[----:B------:R-:W-:-:S04]  /*110b0*/  IMAD R10, R3, R10, UR4 ;  /* 0x00000004030a7e24 */ /* 0x000fc8000f8e020a */
[----:B------:R-:W-:Y:S01]  /*110c0*/  IMAD.IADD R10, R7, 0x1, R10 ;  /* 0x00000001070a7824 */ /* 0x000fe200078e020a */
[----:B------:R-:W-:Y:S06]  /*110d0*/  @!P0 BRA `(.L_x_29) ;  /* 0x000000b800108947 */ /* 0x000fec0003800000 */
[----:B------:R-:W0:Y:S01]  /*110e0*/  LDC.64 R22, c[0x0][0x5b8] ;  /* 0x00016e00ff167b82 */ /* 0x000e220000000a00 */
[----:B------:R-:W2:Y:S01]  /*110f0*/  LDL.LU R11, [R1] ;  /* 0x00000000010b7983 */ /* 0x000ea20000300800 */
[----:B------:R-:W-:-:S06]  /*11100*/  ULDC.64 UR4, c[0x0][0x5c0] ;  /* 0x0001700000047ab9 */ /* 0x000fcc0000000a00 */
[----:B------:R-:W1:Y:S08]  /*11110*/  LDC.64 R14, c[0x0][0x5b0] ;  /* 0x00016c00ff0e7b82 */ /* 0x000e700000000a00 */
[----:B------:R-:W3:Y:S01]  /*11120*/  LDC.64 R12, c[0x0][0x5a8] ;  /* 0x00016a00ff0c7b82 */ /* 0x000ee20000000a00 */
[C---:B0-----:R-:W-:Y:S02]  /*11130*/  IMAD R157, R22.reuse, UR10, RZ ;  /* 0x0000000a169d7c24 */ /* 0x041fe4000f8e02ff */
[----:B------:R-:W-:-:S04]  /*11140*/  IMAD.WIDE.U32 R152, R22, UR42, R18 ;  /* 0x0000002a16987c25 */ /* 0x000fc8000f8e0012 */
[----:B------:R-:W-:Y:S02]  /*11150*/  IMAD R157, R23, UR42, R157 ;  /* 0x0000002a179d7c24 */ /* 0x000fe4000f8e029d */
[----:B-1----:R-:W-:Y:S02]  /*11160*/  IMAD R156, R14, UR7, RZ ;  /* 0x000000070e9c7c24 */ /* 0x002fe4000f8e02ff */
[----:B------:R-:W-:Y:S01]  /*11170*/  IMAD.MOV.U32 R20, RZ, RZ, R152 ;  /* 0x000000ffff147224 */ /* 0x000fe200078e0098 */
[----:B------:R-:W-:Y:S01]  /*11180*/  IADD3 R21, R153, R157, RZ ;  /* 0x0000009d99157210 */ /* 0x000fe20007ffe0ff */
[C---:B------:R-:W-:Y:S02]  /*11190*/  IMAD R156, R3.reuse, R15, R156 ;  /* 0x0000000f039c7224 */ /* 0x040fe400078e029c */
[----:B------:R-:W-:-:S05]  /*111a0*/  IMAD.WIDE.U32 R4, R3, R14, R20 ;  /* 0x0000000e03047225 */ /* 0x000fca00078e0014 */
[----:B------:R-:W-:Y:S02]  /*111b0*/  IADD3 R5, R5, R156, RZ ;  /* 0x0000009c05057210 */ /* 0x000fe40007ffe0ff */
[----:B---3--:R-:W-:-:S04]  /*111c0*/  LEA R8, P0, R4, R12, 0x1 ;  /* 0x0000000c04087211 */ /* 0x008fc800078008ff */
[----:B------:R-:W-:-:S05]  /*111d0*/  LEA.HI.X R9, R4, R13, R5, 0x1, P0 ;  /* 0x0000000d04097211 */ /* 0x000fca00000f0c05 */
[----:B------:R-:W3:Y:S01]  /*111e0*/  @P1 LDG.E.LTC128B.U16 R23, desc[UR44][R8.64] ;  /* 0x0000002c08171981 */ /* 0x000ee2000c1e1520 */
[----:B------:R-:W-:Y:S01]  /*111f0*/  BSSY B1, `(.L_x_30) ;  /* 0x0000011000017945 */ /* 0x000fe20003800000 */
[----:B---3--:R-:W-:-:S05]  /*11200*/  HADD2.F32 R4, -RZ, R23.H0_H0 ;  /* 0x20000017ff047230 */ /* 0x008fca0000004100 */
[----:B------:R-:W-:-:S04]  /*11210*/  FMUL R4, R4, R16 ;  /* 0x0000001004047220 */ /* 0x000fc80000400000 */
[----:B--2---:R-:W-:Y:S01]  /*11220*/  FFMA R7, R11, R2, R4 ;  /* 0x000000020b077223 */ /* 0x004fe20000000004 */
[----:B------:R-:W-:-:S04]  /*11230*/  LEA R4, P0, R6, UR4, 0x1 ;  /* 0x0000000406047c11 */ /* 0x000fc8000f8008ff */
[----:B------:R-:W-:Y:S02]  /*11240*/  LEA.HI.X R5, R6, UR5, R10, 0x1, P0 ;  /* 0x0000000506057c11 */ /* 0x000fe400080f0c0a */
[----:B------:R-:W-:-:S05]  /*11250*/  F2FP.F16.F32.PACK_AB R6, RZ, R7 ;  /* 0x00000007ff06723e */ /* 0x000fca00000000ff */
[----:B------:R0:W-:Y:S02]  /*11260*/  @P1 STG.E.U16 desc[UR44][R4.64], R6 ;  /* 0x0000000604001986 */ /* 0x0001e4000c10152c */
[----:B0-----:R-:W-:-:S04]  /*11270*/  IMAD.WIDE.U32 R6, R3, R14, R18 ;  /* 0x0000000e03067225 */ /* 0x001fc800078e0012 */
[----:B------:R-:W-:Y:S02]  /*11280*/  IMAD.IADD R7, R156, 0x1, R7 ;  /* 0x000000019c077824 */ /* 0x000fe400078e0207 */
[----:B------:R-:W-:-:S05]  /*11290*/  IMAD.WIDE.U32 R6, R22, UR42, R6 ;  /* 0x0000002a16067c25 */ /* 0x000fca000f8e0006 */
[----:B------:R-:W-:Y:S02]  /*112a0*/  IADD3 R7, R157, R7, RZ ;  /* 0x000000079d077210 */ /* 0x000fe40007ffe0ff */
[----:B------:R-:W-:-:S04]  /*112b0*/  LEA R10, P0, R6, R12, 0x1 ;  /* 0x0000000c060a7211 */ /* 0x000fc800078008ff */
[----:B------:R-:W-:Y:S02]  /*112c0*/  LEA.HI.X R11, R6, R13, R7, 0x1, P0 ;  /* 0x0000000d060b7211 */ /* 0x000fe400000f0c07 */
[----:B------:R-:W-:-:S13]  /*112d0*/  ISETP.GT.AND P0, PT, R0, 0x1, P3 ;  /* 0x000000010000780c */ /* 0x000fda0001f04270 */
[----:B------:R-:W-:Y:S05]  /*112e0*/  @!P0 BRA `(.L_x_31) ;  /* 0x0000000000048947 */ /* 0x000fea0003800000 */
[----:B------:R0:W5:Y:S02]  /*112f0*/  LDG.E.LTC128B.U16 R23, desc[UR44][R10.64+0x2] ;  /* 0x0000022c0a177981 */ /* 0x000164000c1e1520 */
.L_x_31:
[----:B------:R-:W-:Y:S05]  /*11300*/  BSYNC B1 ;  /* 0x0000000000017941 */ /* 0x000fea0003800000 */
.L_x_30:
[----:B------:R-:W2:Y:S01]  /*11310*/  LDL.LU R7, [R1+0x4] ;  /* 0x0000040001077983 */ /* 0x000ea20000300800 */
[----:B-----5:R-:W-:Y:S01]  /*11320*/  HADD2.F32 R6, -RZ, R23.H0_H0 ;  /* 0x20000017ff067230 */ /* 0x020fe20000004100 */
[C---:B------:R-:W-:Y:S01]  /*11330*/  SHF.L.U64.HI R155, R14.reuse, 0x3, R15 ;  /* 0x000000030e9b7819 */ /* 0x040fe2000001020f */
[----:B------:R-:W-:Y:S01]  /*11340*/  IMAD.SHL.U32 R154, R14, 0x8, RZ ;  /* 0x000000080e9a7824 */ /* 0x000fe200078e00ff */
[----:B------:R-:W3:Y:S02]  /*11350*/  LDL.LU R158, [R1+0x8] ;  /* 0x00000800019e7983 */ /* 0x000ee40000300800 */
[----:B------:R-:W-:-:S04]  /*11360*/  FMUL R6, R6, R16 ;  /* 0x0000001006067220 */ /* 0x000fc80000400000 */
[----:B--2---:R-:W-:-:S05]  /*11370*/  FFMA R6, R7, R2, R6 ;  /* 0x0000000207067223 */ /* 0x004fca0000000006 */
[----:B------:R-:W-:-:S05]  /*11380*/  F2FP.F16.F32.PACK_AB R6, RZ, R6 ;  /* 0x00000006ff06723e */ /* 0x000fca00000000ff */
[----:B------:R1:W-:Y:S01]  /*11390*/  @P0 STG.E.U16 desc[UR44][R4.64+0x2], R6 ;  /* 0x0000020604000986 */ /* 0x0003e2000c10152c */
[----:B------:R-:W-:-:S04]  /*113a0*/  ISETP.GT.AND P0, PT, R17, 0x8, PT ;  /* 0x000000081100780c */ /* 0x000fc80003f04270 */
[----:B------:R-:W-:Y:S01]  /*113b0*/  ISETP.GT.AND P1, PT, R0, RZ, P0 ;  /* 0x000000ff0000720c */ /* 0x000fe20000724270 */
[----:B-1----:R-:W-:-:S05]  /*113c0*/  IMAD.WIDE.U32 R6, R3, R14, R154 ;  /* 0x0000000e03067225 */ /* 0x002fca00078e009a */
[----:B------:R-:W-:Y:S02]  /*113d0*/  IADD3 R156, R156, R7, RZ ;  /* 0x000000079c9c7210 */ /* 0x000fe40007ffe0ff */
[----:B------:R-:W-:-:S05]  /*113e0*/  IADD3 R7, P2, R152, R6, RZ ;  /* 0x0000000698077210 */ /* 0x000fca0007f5e0ff */
[----:B------:R-:W-:Y:S01]  /*113f0*/  IMAD.X R9, R156, 0x1, R21, P2 ;  /* 0x000000019c097824 */ /* 0x000fe200010e0615 */
[----:B------:R-:W-:-:S04]  /*11400*/  LEA R8, P2, R7, R12, 0x1 ;  /* 0x0000000c07087211 */ /* 0x000fc800078408ff */
[----:B------:R-:W-:-:S05]  /*11410*/  LEA.HI.X R9, R7, R13, R9, 0x1, P2 ;  /* 0x0000000d07097211 */ /* 0x000fca00010f0c09 */
[----:B------:R1:W2:Y:S01]  /*11420*/  @P1 LDG.E.LTC128B.U16 R23, desc[UR44][R8.64] ;  /* 0x0000002c08171981 */ /* 0x0002a2000c1e1520 */
[----:B------:R-:W-:Y:S01]  /*11430*/  IADD3 R6, P2, R18, R6, RZ ;  /* 0x0000000612067210 */ /* 0x000fe20007f5e0ff */
[----:B------:R-:W-:Y:S01]  /*11440*/  BSSY B1, `(.L_x_32) ;  /* 0x0000016000017945 */ /* 0x000fe20003800000 */
[----:B------:R-:W-:Y:S02]  /*11450*/  ISETP.GT.AND P4, PT, R0, 0x1, P0 ;  /* 0x000000010000780c */ /* 0x000fe40000784270 */
[----:B------:R-:W-:Y:S02]  /*11460*/  IADD3.X R7, R19, R156, RZ, P2, !PT ;  /* 0x0000009c13077210 */ /* 0x000fe400017fe4ff */
[----:B------:R-:W-:Y:S01]  /*11470*/  MOV R156, UR9 ;  /* 0x00000009009c7c02 */ /* 0x000fe20008000f00 */
[----:B------:R-:W-:-:S04]  /*11480*/  IMAD.WIDE.U32 R6, R22, UR42, R6 ;  /* 0x0000002a16067c25 */ /* 0x000fc8000f8e0006 */
[----:B------:R-:W-:Y:S01]  /*11490*/  IMAD.IADD R7, R157, 0x1, R7 ;  /* 0x000000019d077824 */ /* 0x000fe200078e0207 */
[----:B-1----:R-:W-:-:S04]  /*114a0*/  LEA R8, P2, R6, R12, 0x1 ;  /* 0x0000000c06087211 */ /* 0x002fc800078408ff */
[----:B------:R-:W-:Y:S01]  /*114b0*/  LEA.HI.X R9, R6, R13, R7, 0x1, P2 ;  /* 0x0000000d06097211 */ /* 0x000fe200010f0c07 */
[----:B--2---:R-:W-:-:S05]  /*114c0*/  HADD2.F32 R6, -RZ, R23.H0_H0 ;  /* 0x20000017ff067230 */ /* 0x004fca0000004100 */
[----:B------:R-:W-:-:S04]  /*114d0*/  FMUL R6, R6, R16 ;  /* 0x0000001006067220 */ /* 0x000fc80000400000 */
[----:B---3--:R-:W-:Y:S01]  /*114e0*/  FFMA R7, R158, R2, R6 ;  /* 0x000000029e077223 */ /* 0x008fe20000000006 */
[----:B------:R-:W-:Y:S01]  /*114f0*/  MOV R158, UR8 ;  /* 0x00000008009e7c02 */ /* 0x000fe20008000f00 */
[----:B------:R-:W-:-:S03]  /*11500*/  IMAD.U32 R6, RZ, RZ, UR8 ;  /* 0x00000008ff067e24 */ /* 0x000fc6000f8e00ff */
[----:B------:R-:W-:Y:S01]  /*11510*/  F2FP.F16.F32.PACK_AB R7, RZ, R7 ;  /* 0x00000007ff07723e */ /* 0x000fe200000000ff */
[----:B------:R-:W-:Y:S01]  /*11520*/  IMAD.SHL.U32 R158, R158, 0x10, RZ ;  /* 0x000000109e9e7824 */ /* 0x000fe200078e00ff */
[----:B------:R-:W-:Y:S02]  /*11530*/  SHF.L.U64.HI R156, R6, 0x4, R156 ;  /* 0x00000004069c7819 */ /* 0x000fe4000001029c */
[----:B------:R-:W-:Y:S02]  /*11540*/  PRMT R159, R7, 0x7610, R159 ;  /* 0x00007610079f7816 */ /* 0x000fe4000000009f */
[----:B------:R-:W-:-:S04]  /*11550*/  IADD3 R6, P2, R158, R4, RZ ;  /* 0x000000049e067210 */ /* 0x000fc80007f5e0ff */
[----:B------:R-:W-:-:S05]  /*11560*/  IADD3.X R7, R156, R5, RZ, P2, !PT ;  /* 0x000000059c077210 */ /* 0x000fca00017fe4ff */
[----:B------:R1:W-:Y:S01]  /*11570*/  @P1 STG.E.U16 desc[UR44][R6.64], R159 ;  /* 0x0000009f06001986 */ /* 0x0003e2000c10152c */
[----:B------:R-:W-:Y:S05]  /*11580*/  @!P4 BRA `(.L_x_33) ;  /* 0x000000000004c947 */ /* 0x000fea0003800000 */
[----:B------:R2:W5:Y:S02]  /*11590*/  LDG.E.LTC128B.U16 R23, desc[UR44][R8.64+0x2] ;  /* 0x0000022c08177981 */ /* 0x000564000c1e1520 */
.L_x_33:
[----:B------:R-:W-:Y:S05]  /*115a0*/  BSYNC B1 ;  /* 0x0000000000017941 */ /* 0x000fea0003800000 */
.L_x_32:
[----:B------:R-:W3:Y:S01]  /*115b0*/  LDL.LU R161, [R1+0xc] ;  /* 0x00000c0001a17983 */ /* 0x000ee20000300800 */
[----:B-1---5:R-:W-:Y:S01]  /*115c0*/  HADD2.F32 R159, -RZ, R23.H0_H0 ;  /* 0x20000017ff9f7230 */ /* 0x022fe20000004100 */
[----:B------:R-:W-:Y:S01]  /*115d0*/  ISETP.GT.AND P1, PT, R0, 0x8, P3 ;  /* 0x000000080000780c */ /* 0x000fe20001f24270 */
[----:B------:R-:W-:Y:S03]  /*115e0*/  BSSY B1, `(.L_x_34) ;  /* 0x0000007000017945 */ /* 0x000fe60003800000 */
[----:B------:R-:W-:-:S04]  /*115f0*/  FMUL R159, R159, R16 ;  /* 0x000000109f9f7220 */ /* 0x000fc80000400000 */
[----:B---3--:R-:W-:-:S05]  /*11600*/  FFMA R159, R161, R2, R159 ;  /* 0x00000002a19f7223 */ /* 0x008fca000000009f */
[----:B------:R-:W-:-:S05]  /*11610*/  F2FP.F16.F32.PACK_AB R159, RZ, R159 ;  /* 0x0000009fff9f723e */ /* 0x000fca00000000ff */
[----:B------:R1:W-:Y:S01]  /*11620*/  @P4 STG.E.U16 desc[UR44][R6.64+0x2], R159 ;  /* 0x0000029f06004986 */ /* 0x0003e2000c10152c */
[----:B------:R-:W-:Y:S05]  /*11630*/  @!P1 BRA `(.L_x_35) ;  /* 0x0000000000049947 */ /* 0x000fea0003800000 */
[----:B------:R3:W5:Y:S02]  /*11640*/  LDG.E.LTC128B.U16 R23, desc[UR44][R10.64+0x10] ;  /* 0x0000102c0a177981 */ /* 0x000764000c1e1520 */
.L_x_35:
[----:B------:R-:W-:Y:S05]  /*11650*/  BSYNC B1 ;  /* 0x0000000000017941 */ /* 0x000fea0003800000 */
.L_x_34:
[----:B------:R-:W4:Y:S01]  /*11660*/  LDL.LU R161, [R1+0x10] ;  /* 0x0000100001a17983 */ /* 0x000f220000300800 */
[----:B-1---5:R-:W-:Y:S01]  /*11670*/  HADD2.F32 R159, -RZ, R23.H0_H0 ;  /* 0x20000017ff9f7230 */ /* 0x022fe20000004100 */
[----:B------:R-:W-:Y:S01]  /*11680*/  ISETP.GT.AND P2, PT, R0, 0x9, P3 ;  /* 0x000000090000780c */ /* 0x000fe20001f44270 */
[----:B------:R-:W-:Y:S03]  /*11690*/  BSSY B1, `(.L_x_36) ;  /* 0x0000007000017945 */ /* 0x000fe60003800000 */
[----:B------:R-:W-:-:S04]  /*116a0*/  FMUL R159, R159, R16 ;  /* 0x000000109f9f7220 */ /* 0x000fc80000400000 */
[----:B----4-:R-:W-:-:S05]  /*116b0*/  FFMA R159, R161, R2, R159 ;  /* 0x00000002a19f7223 */ /* 0x010fca000000009f */
[----:B------:R-:W-:-:S05]  /*116c0*/  F2FP.F16.F32.PACK_AB R159, RZ, R159 ;  /* 0x0000009fff9f723e */ /* 0x000fca00000000ff */
[----:B------:R1:W-:Y:S01]  /*116d0*/  @P1 STG.E.U16 desc[UR44][R4.64+0x10], R159 ;  /* 0x0000109f04001986 */ /* 0x0003e2000c10152c */
[----:B------:R-:W-:Y:S05]  /*116e0*/  @!P2 BRA `(.L_x_37) ;  /* 0x000000000004a947 */ /* 0x000fea0003800000 */
[----:B------:R4:W5:Y:S02]  /*116f0*/  LDG.E.LTC128B.U16 R23, desc[UR44][R10.64+0x12] ;  /* 0x0000122c0a177981 */ /* 0x000964000c1e1520 */
.L_x_37:
[----:B------:R-:W-:Y:S05]  /*11700*/  BSYNC B1 ;  /* 0x0000000000017941 */ /* 0x000fea0003800000 */
.L_x_36:
[----:B------:R-:W2:Y:S01]  /*11710*/  LDL.LU R161, [R1+0x14] ;  /* 0x0000140001a17983 */ /* 0x000ea20000300800 */
[----:B-1---5:R-:W-:Y:S01]  /*11720*/  HADD2.F32 R159, -RZ, R23.H0_H0 ;  /* 0x20000017ff9f7230 */ /* 0x022fe20000004100 */
[----:B------:R-:W-:Y:S01]  /*11730*/  ISETP.GT.AND P1, PT, R0, 0x8, P0 ;  /* 0x000000080000780c */ /* 0x000fe20000724270 */
[----:B------:R-:W-:Y:S03]  /*11740*/  BSSY B1, `(.L_x_38) ;  /* 0x0000007000017945 */ /* 0x000fe60003800000 */
[----:B------:R-:W-:-:S04]  /*11750*/  FMUL R159, R159, R16 ;  /* 0x000000109f9f7220 */ /* 0x000fc80000400000 */
[----:B--2---:R-:W-:-:S05]  /*11760*/  FFMA R159, R161, R2, R159 ;  /* 0x00000002a19f7223 */ /* 0x004fca000000009f */
[----:B------:R-:W-:-:S05]  /*11770*/  F2FP.F16.F32.PACK_AB R159, RZ, R159 ;  /* 0x0000009fff9f723e */ /* 0x000fca00000000ff */
[----:B------:R1:W-:Y:S01]  /*11780*/  @P2 STG.E.U16 desc[UR44][R4.64+0x12], R159 ;  /* 0x0000129f04002986 */ /* 0x0003e2000c10152c */
[----:B------:R-:W-:Y:S05]  /*11790*/  @!P1 BRA `(.L_x_39) ;  /* 0x0000000000049947 */ /* 0x000fea0003800000 */
[----:B------:R2:W5:Y:S02]  /*117a0*/  LDG.E.LTC128B.U16 R23, desc[UR44][R8.64+0x10] ;  /* 0x0000102c08177981 */ /* 0x000564000c1e1520 */
.L_x_39:
[----:B------:R-:W-:Y:S05]  /*117b0*/  BSYNC B1 ;  /* 0x0000000000017941 */ /* 0x000fea0003800000 */
.L_x_38:
        /* <DEDUP_REMOVED lines=10> */
.L_x_41:
[----:B------:R-:W-:Y:S05]  /*11860*/  BSYNC B1 ;  /* 0x0000000000017941 */ /* 0x000fea0003800000 */
.L_x_40:
        /* <DEDUP_REMOVED lines=10> */
.L_x_43:
[----:B------:R-:W-:Y:S05]  /*11910*/  BSYNC B1 ;  /* 0x0000000000017941 */ /* 0x000fea0003800000 */
.L_x_42:
        /* <DEDUP_REMOVED lines=10> */
.L_x_45:
[----:B------:R-:W-:Y:S05]  /*119c0*/  BSYNC B1 ;  /* 0x0000000000017941 */ /* 0x000fea0003800000 */
.L_x_44:
        /* <DEDUP_REMOVED lines=10> */
.L_x_47:
[----:B------:R-:W-:Y:S05]  /*11a70*/  BSYNC B1 ;  /* 0x0000000000017941 */ /* 0x000fea0003800000 */
.L_x_46:
        /* <DEDUP_REMOVED lines=10> */
.L_x_49:
[----:B------:R-:W-:Y:S05]  /*11b20*/  BSYNC B1 ;  /* 0x0000000000017941 */ /* 0x000fea0003800000 */
.L_x_48:
        /* <DEDUP_REMOVED lines=10> */
.L_x_51:
[----:B------:R-:W-:Y:S05]  /*11bd0*/  BSYNC B1 ;  /* 0x0000000000017941 */ /* 0x000fea0003800000 */
.L_x_50:
        /* <DEDUP_REMOVED lines=10> */
.L_x_53:
[----:B------:R-:W-:Y:S05]  /*11c80*/  BSYNC B1 ;  /* 0x0000000000017941 */ /* 0x000fea0003800000 */
.L_x_52:
        /* <DEDUP_REMOVED lines=10> */
.L_x_55:
[----:B------:R-:W-:Y:S05]  /*11d30*/  BSYNC B1 ;  /* 0x0000000000017941 */ /* 0x000fea0003800000 */
.L_x_54:
        /* <DEDUP_REMOVED lines=10> */
.L_x_57:
[----:B------:R-:W-:Y:S05]  /*11de0*/  BSYNC B1 ;  /* 0x0000000000017941 */ /* 0x000fea0003800000 */
.L_x_56:
        /* <DEDUP_REMOVED lines=10> */
.L_x_59:
[----:B------:R-:W-:Y:S05]  /*11e90*/  BSYNC B1 ;  /* 0x0000000000017941 */ /* 0x000fea0003800000 */
.L_x_58:
        /* <DEDUP_REMOVED lines=10> */
.L_x_61:
[----:B------:R-:W-:Y:S05]  /*11f40*/  BSYNC B1 ;  /* 0x0000000000017941 */ /* 0x000fea0003800000 */
.L_x_60:
        /* <DEDUP_REMOVED lines=10> */
.L_x_63:
[----:B------:R-:W-:Y:S05]  /*11ff0*/  BSYNC B1 ;  /* 0x0000000000017941 */ /* 0x000fea0003800000 */
.L_x_62:
        /* <DEDUP_REMOVED lines=10> */
.L_x_65:
[----:B------:R-:W-:Y:S05]  /*120a0*/  BSYNC B1 ;  /* 0x0000000000017941 */ /* 0x000fea0003800000 */
.L_x_64:
        /* <DEDUP_REMOVED lines=10> */
.L_x_67:
[----:B------:R-:W-:Y:S05]  /*12150*/  BSYNC B1 ;  /* 0x0000000000017941 */ /* 0x000fea0003800000 */
.L_x_66:
        /* <DEDUP_REMOVED lines=10> */
.L_x_69:
[----:B------:R-:W-:Y:S05]  /*12200*/  BSYNC B1 ;  /* 0x0000000000017941 */ /* 0x000fea0003800000 */
.L_x_68:
        /* <DEDUP_REMOVED lines=10> */
.L_x_71:
[----:B------:R-:W-:Y:S05]  /*122b0*/  BSYNC B1 ;  /* 0x0000000000017941 */ /* 0x000fea0003800000 */
.L_x_70:
        /* <DEDUP_REMOVED lines=10> */
.L_x_73:
[----:B------:R-:W-:Y:S05]  /*12360*/  BSYNC B1 ;  /* 0x0000000000017941 */ /* 0x000fea0003800000 */
.L_x_72:
        /* <DEDUP_REMOVED lines=10> */
.L_x_75:
[----:B------:R-:W-:Y:S05]  /*12410*/  BSYNC B1 ;  /* 0x0000000000017941 */ /* 0x000fea0003800000 */
.L_x_74:
        /* <DEDUP_REMOVED lines=10> */
.L_x_77:
[----:B------:R-:W-:Y:S05]  /*124c0*/  BSYNC B1 ;  /* 0x0000000000017941 */ /* 0x000fea0003800000 */
.L_x_76:
        /* <DEDUP_REMOVED lines=10> */
.L_x_79:
[----:B------:R-:W-:Y:S05]  /*12570*/  BSYNC B1 ;  /* 0x0000000000017941 */ /* 0x000fea0003800000 */
.L_x_78:
        /* <DEDUP_REMOVED lines=10> */
.L_x_81:
[----:B------:R-:W-:Y:S05]  /*12620*/  BSYNC B1 ;  /* 0x0000000000017941 */ /* 0x000fea0003800000 */
.L_x_80:
        /* <DEDUP_REMOVED lines=10> */
.L_x_83:
[----:B------:R-:W-:Y:S05]  /*126d0*/  BSYNC B1 ;  /* 0x0000000000017941 */ /* 0x000fea0003800000 */
.L_x_82:
        /* <DEDUP_REMOVED lines=10> */
.L_x_85:
[----:B------:R-:W-:Y:S05]  /*12780*/  BSYNC B1 ;  /* 0x0000000000017941 */ /* 0x000fea0003800000 */
.L_x_84:
        /* <DEDUP_REMOVED lines=10> */
.L_x_87:
[----:B------:R-:W-:Y:S05]  /*12830*/  BSYNC B1 ;  /* 0x0000000000017941 */ /* 0x000fea0003800000 */
.L_x_86:
        /* <DEDUP_REMOVED lines=10> */
.L_x_89:
[----:B------:R-:W-:Y:S05]  /*128e0*/  BSYNC B1 ;  /* 0x0000000000017941 */ /* 0x000fea0003800000 */
.L_x_88:
        /* <DEDUP_REMOVED lines=10> */
.L_x_91:
[----:B------:R-:W-:Y:S05]  /*12990*/  BSYNC B1 ;  /* 0x0000000000017941 */ /* 0x000fea0003800000 */
.L_x_90:
        /* <DEDUP_REMOVED lines=10> */
.L_x_93:
[----:B------:R-:W-:Y:S05]  /*12a40*/  BSYNC B1 ;  /* 0x0000000000017941 */ /* 0x000fea0003800000 */
.L_x_92:
        /* <DEDUP_REMOVED lines=10> */
.L_x_95:
[----:B------:R-:W-:Y:S05]  /*12af0*/  BSYNC B1 ;  /* 0x0000000000017941 */ /* 0x000fea0003800000 */
.L_x_94:
        /* <DEDUP_REMOVED lines=10> */
.L_x_97:
[----:B------:R-:W-:Y:S05]  /*12ba0*/  BSYNC B1 ;  /* 0x0000000000017941 */ /* 0x000fea0003800000 */
.L_x_96:
        /* <DEDUP_REMOVED lines=10> */
.L_x_99:
[----:B------:R-:W-:Y:S05]  /*12c50*/  BSYNC B1 ;  /* 0x0000000000017941 */ /* 0x000fea0003800000 */
.L_x_98:
        /* <DEDUP_REMOVED lines=10> */
.L_x_101:
[----:B------:R-:W-:Y:S05]  /*12d00*/  BSYNC B1 ;  /* 0x0000000000017941 */ /* 0x000fea0003800000 */
.L_x_100:
        /* <DEDUP_REMOVED lines=10> */
.L_x_103:
[----:B------:R-:W-:Y:S05]  /*12db0*/  BSYNC B1 ;  /* 0x0000000000017941 */ /* 0x000fea0003800000 */
.L_x_102:
        /* <DEDUP_REMOVED lines=10> */
.L_x_105:
[----:B------:R-:W-:Y:S05]  /*12e60*/  BSYNC B1 ;  /* 0x0000000000017941 */ /* 0x000fea0003800000 */
.L_x_104:
        /* <DEDUP_REMOVED lines=10> */
.L_x_107:
[----:B------:R-:W-:Y:S05]  /*12f10*/  BSYNC B1 ;  /* 0x0000000000017941 */ /* 0x000fea0003800000 */
.L_x_106:
        /* <DEDUP_REMOVED lines=10> */
.L_x_109:
[----:B------:R-:W-:Y:S05]  /*12fc0*/  BSYNC B1 ;  /* 0x0000000000017941 */ /* 0x000fea0003800000 */
.L_x_108:
        /* <DEDUP_REMOVED lines=10> */
.L_x_111:
[----:B------:R-:W-:Y:S05]  /*13070*/  BSYNC B1 ;  /* 0x0000000000017941 */ /* 0x000fea0003800000 */
.L_x_110:
        /* <DEDUP_REMOVED lines=10> */
.L_x_113:
[----:B------:R-:W-:Y:S05]  /*13120*/  BSYNC B1 ;  /* 0x0000000000017941 */ /* 0x000fea0003800000 */
.L_x_112:
        /* <DEDUP_REMOVED lines=10> */
.L_x_115:
[----:B------:R-:W-:Y:S05]  /*131d0*/  BSYNC B1 ;  /* 0x0000000000017941 */ /* 0x000fea0003800000 */
.L_x_114:
        /* <DEDUP_REMOVED lines=10> */
.L_x_117:
[----:B------:R-:W-:Y:S05]  /*13280*/  BSYNC B1 ;  /* 0x0000000000017941 */ /* 0x000fea0003800000 */
.L_x_116:
        /* <DEDUP_REMOVED lines=10> */
.L_x_119:
[----:B------:R-:W-:Y:S05]  /*13330*/  BSYNC B1 ;  /* 0x0000000000017941 */ /* 0x000fea0003800000 */
.L_x_118:
        /* <DEDUP_REMOVED lines=10> */
.L_x_121:
[----:B------:R-:W-:Y:S05]  /*133e0*/  BSYNC B1 ;  /* 0x0000000000017941 */ /* 0x000fea0003800000 */
.L_x_120:
        /* <DEDUP_REMOVED lines=10> */
.L_x_123:
[----:B------:R-:W-:Y:S05]  /*13490*/  BSYNC B1 ;  /* 0x0000000000017941 */ /* 0x000fea0003800000 */
.L_x_122:
        /* <DEDUP_REMOVED lines=10> */
.L_x_125:
[----:B------:R-:W-:Y:S05]  /*13540*/  BSYNC B1 ;  /* 0x0000000000017941 */ /* 0x000fea0003800000 */
.L_x_124:
        /* <DEDUP_REMOVED lines=10> */
.L_x_127:
[----:B------:R-:W-:Y:S05]  /*135f0*/  BSYNC B1 ;  /* 0x0000000000017941 */ /* 0x000fea0003800000 */
.L_x_126:
        /* <DEDUP_REMOVED lines=10> */
.L_x_129:
[----:B------:R-:W-:Y:S05]  /*136a0*/  BSYNC B1 ;  /* 0x0000000000017941 */ /* 0x000fea0003800000 */
.L_x_128:
        /* <DEDUP_REMOVED lines=10> */
.L_x_131:
[----:B------:R-:W-:Y:S05]  /*13750*/  BSYNC B1 ;  /* 0x0000000000017941 */ /* 0x000fea0003800000 */
.L_x_130:
        /* <DEDUP_REMOVED lines=10> */
.L_x_133:
[----:B------:R-:W-:Y:S05]  /*13800*/  BSYNC B1 ;  /* 0x0000000000017941 */ /* 0x000fea0003800000 */
.L_x_132:
        /* <DEDUP_REMOVED lines=10> */
.L_x_135:
[----:B------:R-:W-:Y:S05]  /*138b0*/  BSYNC B1 ;  /* 0x0000000000017941 */ /* 0x000fea0003800000 */
.L_x_134:
        /* <DEDUP_REMOVED lines=10> */
.L_x_137:
[----:B------:R-:W-:Y:S05]  /*13960*/  BSYNC B1 ;  /* 0x0000000000017941 */ /* 0x000fea0003800000 */
.L_x_136:
        /* <DEDUP_REMOVED lines=10> */
.L_x_139:
[----:B------:R-:W-:Y:S05]  /*13a10*/  BSYNC B1 ;  /* 0x0000000000017941 */ /* 0x000fea0003800000 */
.L_x_138:
        /* <DEDUP_REMOVED lines=10> */
.L_x_141:
[----:B------:R-:W-:Y:S05]  /*13ac0*/  BSYNC B1 ;  /* 0x0000000000017941 */ /* 0x000fea0003800000 */
.L_x_140:
        /* <DEDUP_REMOVED lines=10> */
.L_x_143:
[----:B------:R-:W-:Y:S05]  /*13b70*/  BSYNC B1 ;  /* 0x0000000000017941 */ /* 0x000fea0003800000 */
.L_x_142:
        /* <DEDUP_REMOVED lines=10> */
.L_x_145:
[----:B------:R-:W-:Y:S05]  /*13c20*/  BSYNC B1 ;  /* 0x0000000000017941 */ /* 0x000fea0003800000 */
.L_x_144:
        /* <DEDUP_REMOVED lines=10> */
.L_x_147:
[----:B------:R-:W-:Y:S05]  /*13cd0*/  BSYNC B1 ;  /* 0x0000000000017941 */ /* 0x000fea0003800000 */
.L_x_146:
        /* <DEDUP_REMOVED lines=10> */
.L_x_149:
[----:B------:R-:W-:Y:S05]  /*13d80*/  BSYNC B1 ;  /* 0x0000000000017941 */ /* 0x000fea0003800000 */
.L_x_148:
        /* <DEDUP_REMOVED lines=10> */
.L_x_151:
[----:B------:R-:W-:Y:S05]  /*13e30*/  BSYNC B1 ;  /* 0x0000000000017941 */ /* 0x000fea0003800000 */
.L_x_150:
        /* <DEDUP_REMOVED lines=10> */
.L_x_153:
[----:B------:R-:W-:Y:S05]  /*13ee0*/  BSYNC B1 ;  /* 0x0000000000017941 */ /* 0x000fea0003800000 */
.L_x_152:
        /* <DEDUP_REMOVED lines=10> */
.L_x_155:
[----:B------:R-:W-:Y:S05]  /*13f90*/  BSYNC B1 ;  /* 0x0000000000017941 */ /* 0x000fea0003800000 */
.L_x_154:
        /* <DEDUP_REMOVED lines=10> */
.L_x_157:
[----:B------:R-:W-:Y:S05]  /*14040*/  BSYNC B1 ;  /* 0x0000000000017941 */ /* 0x000fea0003800000 */
.L_x_156:
        /* <DEDUP_REMOVED lines=10> */
.L_x_159:
[----:B------:R-:W-:Y:S05]  /*140f0*/  BSYNC B1 ;  /* 0x0000000000017941 */ /* 0x000fea0003800000 */
.L_x_158:
        /* <DEDUP_REMOVED lines=10> */
.L_x_161:
[----:B------:R-:W-:Y:S05]  /*141a0*/  BSYNC B1 ;  /* 0x0000000000017941 */ /* 0x000fea0003800000 */
.L_x_160:
        /* <DEDUP_REMOVED lines=10> */
.L_x_163:
[----:B------:R-:W-:Y:S05]  /*14250*/  BSYNC B1 ;  /* 0x0000000000017941 */ /* 0x000fea0003800000 */
.L_x_162:
        /* <DEDUP_REMOVED lines=10> */
.L_x_165:
[----:B------:R-:W-:Y:S05]  /*14300*/  BSYNC B1 ;  /* 0x0000000000017941 */ /* 0x000fea0003800000 */
.L_x_164:
        /* <DEDUP_REMOVED lines=10> */
.L_x_167:
[----:B------:R-:W-:Y:S05]  /*143b0*/  BSYNC B1 ;  /* 0x0000000000017941 */ /* 0x000fea0003800000 */
.L_x_166:
        /* <DEDUP_REMOVED lines=10> */
.L_x_169:
[----:B------:R-:W-:Y:S05]  /*14460*/  BSYNC B1 ;  /* 0x0000000000017941 */ /* 0x000fea0003800000 */
.L_x_168:
        /* <DEDUP_REMOVED lines=10> */
.L_x_171:
[----:B------:R-:W-:Y:S05]  /*14510*/  BSYNC B1 ;  /* 0x0000000000017941 */ /* 0x000fea0003800000 */
.L_x_170:
        /* <DEDUP_REMOVED lines=10> */
.L_x_173:
[----:B------:R-:W-:Y:S05]  /*145c0*/  BSYNC B1 ;  /* 0x0000000000017941 */ /* 0x000fea0003800000 */
.L_x_172:
        /* <DEDUP_REMOVED lines=10> */
.L_x_175:
[----:B------:R-:W-:Y:S05]  /*14670*/  BSYNC B1 ;  /* 0x0000000000017941 */ /* 0x000fea0003800000 */
.L_x_174:
        /* <DEDUP_REMOVED lines=10> */
.L_x_177:
[----:B------:R-:W-:Y:S05]  /*14720*/  BSYNC B1 ;  /* 0x0000000000017941 */ /* 0x000fea0003800000 */
.L_x_176:
        /* <DEDUP_REMOVED lines=10> */
.L_x_179:
[----:B------:R-:W-:Y:S05]  /*147d0*/  BSYNC B1 ;  /* 0x0000000000017941 */ /* 0x000fea0003800000 */
.L_x_178:
        /* <DEDUP_REMOVED lines=10> */
.L_x_181:
[----:B------:R-:W-:Y:S05]  /*14880*/  BSYNC B1 ;  /* 0x0000000000017941 */ /* 0x000fea0003800000 */
.L_x_180:
        /* <DEDUP_REMOVED lines=10> */
.L_x_183:
[----:B------:R-:W-:Y:S05]  /*14930*/  BSYNC B1 ;  /* 0x0000000000017941 */ /* 0x000fea0003800000 */
.L_x_182:
        /* <DEDUP_REMOVED lines=10> */
.L_x_185:
[----:B------:R-:W-:Y:S05]  /*149e0*/  BSYNC B1 ;  /* 0x0000000000017941 */ /* 0x000fea0003800000 */
.L_x_184:
        /* <DEDUP_REMOVED lines=10> */
.L_x_187:
[----:B------:R-:W-:Y:S05]  /*14a90*/  BSYNC B1 ;  /* 0x0000000000017941 */ /* 0x000fea0003800000 */
.L_x_186:
        /* <DEDUP_REMOVED lines=10> */
.L_x_189:
[----:B------:R-:W-:Y:S05]  /*14b40*/  BSYNC B1 ;  /* 0x0000000000017941 */ /* 0x000fea0003800000 */
.L_x_188:
        /* <DEDUP_REMOVED lines=10> */
.L_x_191:
[----:B------:R-:W-:Y:S05]  /*14bf0*/  BSYNC B1 ;  /* 0x0000000000017941 */ /* 0x000fea0003800000 */
.L_x_190:
        /* <DEDUP_REMOVED lines=10> */
.L_x_193:
[----:B------:R-:W-:Y:S05]  /*14ca0*/  BSYNC B1 ;  /* 0x0000000000017941 */ /* 0x000fea0003800000 */
.L_x_192:
        /* <DEDUP_REMOVED lines=10> */
.L_x_195:
[----:B------:R-:W-:Y:S05]  /*14d50*/  BSYNC B1 ;  /* 0x0000000000017941 */ /* 0x000fea0003800000 */
.L_x_194:
        /* <DEDUP_REMOVED lines=10> */
.L_x_197:
[----:B------:R-:W-:Y:S05]  /*14e00*/  BSYNC B1 ;  /* 0x0000000000017941 */ /* 0x000fea0003800000 */
.L_x_196:
        /* <DEDUP_REMOVED lines=10> */
.L_x_199:
[----:B------:R-:W-:Y:S05]  /*14eb0*/  BSYNC B1 ;  /* 0x0000000000017941 */ /* 0x000fea0003800000 */
.L_x_198:
        /* <DEDUP_REMOVED lines=10> */
.L_x_201:
[----:B------:R-:W-:Y:S05]  /*14f60*/  BSYNC B1 ;  /* 0x0000000000017941 */ /* 0x000fea0003800000 */
.L_x_200:
        /* <DEDUP_REMOVED lines=10> */
.L_x_203:
[----:B------:R-:W-:Y:S05]  /*15010*/  BSYNC B1 ;  /* 0x0000000000017941 */ /* 0x000fea0003800000 */
.L_x_202:
        /* <DEDUP_REMOVED lines=10> */
.L_x_205:
[----:B------:R-:W-:Y:S05]  /*150c0*/  BSYNC B1 ;  /* 0x0000000000017941 */ /* 0x000fea0003800000 */
.L_x_204:
        /* <DEDUP_REMOVED lines=10> */
.L_x_207:
[----:B------:R-:W-:Y:S05]  /*15170*/  BSYNC B1 ;  /* 0x0000000000017941 */ /* 0x000fea0003800000 */
.L_x_206:
        /* <DEDUP_REMOVED lines=10> */
.L_x_209:
[----:B------:R-:W-:Y:S05]  /*15220*/  BSYNC B1 ;  /* 0x0000000000017941 */ /* 0x000fea0003800000 */
.L_x_208:
        /* <DEDUP_REMOVED lines=10> */
.L_x_211:
[----:B------:R-:W-:Y:S05]  /*152d0*/  BSYNC B1 ;  /* 0x0000000000017941 */ /* 0x000fea0003800000 */
.L_x_210:
        /* <DEDUP_REMOVED lines=10> */
.L_x_213:
[----:B------:R-:W-:Y:S05]  /*15380*/  BSYNC B1 ;  /* 0x0000000000017941 */ /* 0x000fea0003800000 */
.L_x_212:
        /* <DEDUP_REMOVED lines=10> */
.L_x_215:
[----:B------:R-:W-:Y:S05]  /*15430*/  BSYNC B1 ;  /* 0x0000000000017941 */ /* 0x000fea0003800000 */
.L_x_214:
        /* <DEDUP_REMOVED lines=10> */
.L_x_217:
[----:B------:R-:W-:Y:S05]  /*154e0*/  BSYNC B1 ;  /* 0x0000000000017941 */ /* 0x000fea0003800000 */
.L_x_216:
        /* <DEDUP_REMOVED lines=10> */
.L_x_219:
[----:B------:R-:W-:Y:S05]  /*15590*/  BSYNC B1 ;  /* 0x0000000000017941 */ /* 0x000fea0003800000 */
.L_x_218:
        /* <DEDUP_REMOVED lines=10> */
.L_x_221:
[----:B------:R-:W-:Y:S05]  /*15640*/  BSYNC B1 ;  /* 0x0000000000017941 */ /* 0x000fea0003800000 */
.L_x_220:
        /* <DEDUP_REMOVED lines=10> */
.L_x_223:
[----:B------:R-:W-:Y:S05]  /*156f0*/  BSYNC B1 ;  /* 0x0000000000017941 */ /* 0x000fea0003800000 */
.L_x_222:
        /* <DEDUP_REMOVED lines=10> */
.L_x_225:
[----:B------:R-:W-:Y:S05]  /*157a0*/  BSYNC B1 ;  /* 0x0000000000017941 */ /* 0x000fea0003800000 */
.L_x_224:
        /* <DEDUP_REMOVED lines=10> */
.L_x_227:
[----:B------:R-:W-:Y:S05]  /*15850*/  BSYNC B1 ;  /* 0x0000000000017941 */ /* 0x000fea0003800000 */
.L_x_226:
        /* <DEDUP_REMOVED lines=10> */
.L_x_229:
[----:B------:R-:W-:Y:S05]  /*15900*/  BSYNC B1 ;  /* 0x0000000000017941 */ /* 0x000fea0003800000 */
.L_x_228:
        /* <DEDUP_REMOVED lines=10> */
.L_x_231:
[----:B------:R-:W-:Y:S05]  /*159b0*/  BSYNC B1 ;  /* 0x0000000000017941 */ /* 0x000fea0003800000 */
.L_x_230:
        /* <DEDUP_REMOVED lines=10> */
.L_x_233:
[----:B------:R-:W-:Y:S05]  /*15a60*/  BSYNC B1 ;  /* 0x0000000000017941 */ /* 0x000fea0003800000 */
.L_x_232:
        /* <DEDUP_REMOVED lines=10> */
.L_x_235:
[----:B------:R-:W-:Y:S05]  /*15b10*/  BSYNC B1 ;  /* 0x0000000000017941 */ /* 0x000fea0003800000 */
.L_x_234:
        /* <DEDUP_REMOVED lines=10> */
.L_x_237:
[----:B------:R-:W-:Y:S05]  /*15bc0*/  BSYNC B1 ;  /* 0x0000000000017941 */ /* 0x000fea0003800000 */
.L_x_236:
        /* <DEDUP_REMOVED lines=10> */
.L_x_239:
[----:B------:R-:W-:Y:S05]  /*15c70*/  BSYNC B1 ;  /* 0x0000000000017941 */ /* 0x000fea0003800000 */
.L_x_238:
        /* <DEDUP_REMOVED lines=10> */
.L_x_241:
[----:B------:R-:W-:Y:S05]  /*15d20*/  BSYNC B1 ;  /* 0x0000000000017941 */ /* 0x000fea0003800000 */
.L_x_240:
        /* <DEDUP_REMOVED lines=10> */
.L_x_243:
[----:B------:R-:W-:Y:S05]  /*15dd0*/  BSYNC B1 ;  /* 0x0000000000017941 */ /* 0x000fea0003800000 */
.L_x_242:
        /* <DEDUP_REMOVED lines=10> */
.L_x_245:
[----:B------:R-:W-:Y:S05]  /*15e80*/  BSYNC B1 ;  /* 0x0000000000017941 */ /* 0x000fea0003800000 */
.L_x_244:
        /* <DEDUP_REMOVED lines=10> */
.L_x_247:
[----:B------:R-:W-:Y:S05]  /*15f30*/  BSYNC B1 ;  /* 0x0000000000017941 */ /* 0x000fea0003800000 */
.L_x_246:
        /* <DEDUP_REMOVED lines=10> */
.L_x_249:
[----:B------:R-:W-:Y:S05]  /*15fe0*/  BSYNC B1 ;  /* 0x0000000000017941 */ /* 0x000fea0003800000 */
.L_x_248:
        /* <DEDUP_REMOVED lines=10> */
.L_x_251:
[----:B------:R-:W-:Y:S05]  /*16090*/  BSYNC B1 ;  /* 0x0000000000017941 */ /* 0x000fea0003800000 */
.L_x_250:
        /* <DEDUP_REMOVED lines=10> */
.L_x_253:
[----:B------:R-:W-:Y:S05]  /*16140*/  BSYNC B1 ;  /* 0x0000000000017941 */ /* 0x000fea0003800000 */
.L_x_252:
        /* <DEDUP_REMOVED lines=10> */
.L_x_255:
[----:B------:R-:W-:Y:S05]  /*161f0*/  BSYNC B1 ;  /* 0x0000000000017941 */ /* 0x000fea0003800000 */
.L_x_254:
        /* <DEDUP_REMOVED lines=10> */
.L_x_257:
[----:B------:R-:W-:Y:S05]  /*162a0*/  BSYNC B1 ;  /* 0x0000000000017941 */ /* 0x000fea0003800000 */
.L_x_256:
        /* <DEDUP_REMOVED lines=10> */
.L_x_259:
[----:B------:R-:W-:Y:S05]  /*16350*/  BSYNC B1 ;  /* 0x0000000000017941 */ /* 0x000fea0003800000 */
.L_x_258:
        /* <DEDUP_REMOVED lines=10> */
.L_x_261:
[----:B------:R-:W-:Y:S05]  /*16400*/  BSYNC B1 ;  /* 0x0000000000017941 */ /* 0x000fea0003800000 */
.L_x_260:
        /* <DEDUP_REMOVED lines=10> */
.L_x_263:
[----:B------:R-:W-:Y:S05]  /*164b0*/  BSYNC B1 ;  /* 0x0000000000017941 */ /* 0x000fea0003800000 */
.L_x_262:
        /* <DEDUP_REMOVED lines=10> */
.L_x_265:
[----:B------:R-:W-:Y:S05]  /*16560*/  BSYNC B1 ;  /* 0x0000000000017941 */ /* 0x000fea0003800000 */
.L_x_264:
        /* <DEDUP_REMOVED lines=10> */
.L_x_267:
[----:B------:R-:W-:Y:S05]  /*16610*/  BSYNC B1 ;  /* 0x0000000000017941 */ /* 0x000fea0003800000 */
.L_x_266:
        /* <DEDUP_REMOVED lines=10> */
.L_x_269:
[----:B------:R-:W-:Y:S05]  /*166c0*/  BSYNC B1 ;  /* 0x0000000000017941 */ /* 0x000fea0003800000 */
.L_x_268:
        /* <DEDUP_REMOVED lines=10> */
.L_x_271:
[----:B------:R-:W-:Y:S05]  /*16770*/  BSYNC B1 ;  /* 0x0000000000017941 */ /* 0x000fea0003800000 */
.L_x_270:
        /* <DEDUP_REMOVED lines=10> */
.L_x_273:
[----:B------:R-:W-:Y:S05]  /*16820*/  BSYNC B1 ;  /* 0x0000000000017941 */ /* 0x000fea0003800000 */
.L_x_272:
        /* <DEDUP_REMOVED lines=10> */
.L_x_275:
[----:B------:R-:W-:Y:S05]  /*168d0*/  BSYNC B1 ;  /* 0x0000000000017941 */ /* 0x000fea0003800000 */
.L_x_274:
        /* <DEDUP_REMOVED lines=10> */
.L_x_277:
[----:B------:R-:W-:Y:S05]  /*16980*/  BSYNC B1 ;  /* 0x0000000000017941 */ /* 0x000fea0003800000 */
.L_x_276:
[----:B0-234-:R-:W2:Y:S01]  /*16990*/  LDL.LU R10, [R1+0x1f4] ;  /* 0x0001f400010a7983 */ /* 0x01dea20000300800 */
[----:B-----5:R-:W-:Y:S01]  /*169a0*/  HADD2.F32 R11, -RZ, R23.H0_H0 ;  /* 0x20000017ff0b7230 */ /* 0x020fe20000004100 */
        /* <DEDUP_REMOVED lines=8> */
.L_x_279:
[----:B------:R-:W-:Y:S05]  /*16a30*/  BSYNC B1 ;  /* 0x0000000000017941 */ /* 0x000fea0003800000 */
.L_x_278:
[----:B------:R-:W3:Y:S01]  /*16a40*/  LDL.LU R10, [R1+0x1f8] ;  /* 0x0001f800010a7983 */ /* 0x000ee20000300800 */
[----:B0----5:R-:W-:Y:S01]  /*16a50*/  HADD2.F32 R11, -RZ, R23.H0_H0 ;  /* 0x20000017ff0b7230 */ /* 0x021fe20000004100 */
[----:B------:R-:W-:Y:S01]  /*16a60*/  ISETP.GT.AND P1, PT, R0, 0xf9, P0 ;  /* 0x000000f90000780c */ /* 0x000fe20000724270 */
[----:B------:R-:W-:Y:S01]  /*16a70*/  BSSY B1, `(.L_x_280) ;  /* 0x000000a000017945 */ /* 0x000fe20003800000 */
[----:B------:R-:W-:Y:S02]  /*16a80*/  IADD3 R167, P0, R3, 0x80, RZ ;  /* 0x0000008003a77810 */ /* 0x000fe40007f1e0ff */
[----:B------:R-:W-:-:S04]  /*16a90*/  FMUL R11, R11, R16 ;  /* 0x000000100b0b7220 */ /* 0x000fc80000400000 */
[----:B---3--:R-:W-:-:S05]  /*16aa0*/  FFMA R11, R10, R2, R11 ;  /* 0x000000020a0b7223 */ /* 0x008fca000000000b */
[----:B------:R-:W-:-:S04]  /*16ab0*/  F2FP.F16.F32.PACK_AB R11, RZ, R11 ;  /* 0x0000000bff0b723e */ /* 0x000fc800000000ff */
[----:B------:R-:W-:Y:S01]  /*16ac0*/  PRMT R3, R11, 0x7610, R3 ;  /* 0x000076100b037816 */ /* 0x000fe20000000003 */
[----:B------:R-:W-:-:S04]  /*16ad0*/  IMAD.X R11, RZ, RZ, UR7, P0 ;  /* 0x00000007ff0b7e24 */ /* 0x000fc800080e06ff */
[----:B------:R0:W-:Y:S01]  /*16ae0*/  @P2 STG.E.U16 desc[UR44][R6.64+0x1f0], R3 ;  /* 0x0001f00306002986 */ /* 0x0001e2000c10152c */
[----:B------:R-:W-:Y:S05]  /*16af0*/  @!P1 BRA `(.L_x_281) ;  /* 0x0000000000049947 */ /* 0x000fea0003800000 */
[----:B------:R3:W5:Y:S02]  /*16b00*/  LDG.E.LTC128B.U16 R23, desc[UR44][R8.64+0x1f2] ;  /* 0x0001f22c08177981 */ /* 0x000764000c1e1520 */
.L_x_281:
[----:B------:R-:W-:Y:S05]  /*16b10*/  BSYNC B1 ;  /* 0x0000000000017941 */ /* 0x000fea0003800000 */
.L_x_280:
[----:B------:R-:W4:Y:S01]  /*16b20*/  LDL.LU R10, [R1+0x1fc] ;  /* 0x0001fc00010a7983 */ /* 0x000f220000300800 */
[----:B0----5:R-:W-:Y:S01]  /*16b30*/  HADD2.F32 R3, -RZ, R23.H0_H0 ;  /* 0x20000017ff037230 */ /* 0x021fe20000004100 */
[----:B------:R-:W-:Y:S01]  /*16b40*/  ISETP.GT.AND P0, PT, R17, 0x80, PT ;  /* 0x000000801100780c */ /* 0x000fe20003f04270 */
[----:B--23--:R-:W-:-:S03]  /*16b50*/  IMAD R8, R11, R14, RZ ;  /* 0x0000000e0b087224 */ /* 0x00cfc600078e02ff */
[----:B------:R-:W-:Y:S01]  /*16b60*/  FMUL R3, R3, R16 ;  /* 0x0000001003037220 */ /* 0x000fe20000400000 */
[C---:B------:R-:W-:Y:S01]  /*16b70*/  IMAD R165, R167.reuse, R15, R8 ;  /* 0x0000000fa7a57224 */ /* 0x040fe200078e0208 */
[----:B------:R-:W-:Y:S01]  /*16b80*/  ISETP.GT.AND P4, PT, R0, RZ, P0 ;  /* 0x000000ff0000720c */ /* 0x000fe20000784270 */
[----:B------:R-:W-:-:S05]  /*16b90*/  IMAD.WIDE.U32 R8, R167, R14, R20 ;  /* 0x0000000ea7087225 */ /* 0x000fca00078e0014 */
[----:B------:R-:W-:Y:S01]  /*16ba0*/  IADD3 R9, R9, R165, RZ ;  /* 0x000000a509097210 */ /* 0x000fe20007ffe0ff */
[----:B----4-:R-:W-:Y:S01]  /*16bb0*/  FFMA R3, R10, R2, R3 ;  /* 0x000000020a037223 */ /* 0x010fe20000000003 */
[----:B------:R-:W-:-:S04]  /*16bc0*/  LEA R10, P2, R8, R12, 0x1 ;  /* 0x0000000c080a7211 */ /* 0x000fc800078408ff */
[----:B------:R-:W-:Y:S02]  /*16bd0*/  F2FP.F16.F32.PACK_AB R3, RZ, R3 ;  /* 0x00000003ff03723e */ /* 0x000fe400000000ff */
[--C-:B------:R-:W-:Y:S02]  /*16be0*/  LEA.HI.X R11, R8, R13, R9.reuse, 0x1, P2 ;  /* 0x0000000d080b7211 */ /* 0x100fe400010f0c09 */
[----:B------:R-:W-:-:S05]  /*16bf0*/  PRMT R9, R3, 0x7610, R9 ;  /* 0x0000761003097816 */ /* 0x000fca0000000009 */
[----:B------:R0:W-:Y:S04]  /*16c00*/  @P1 STG.E.U16 desc[UR44][R6.64+0x1f2], R9 ;  /* 0x0001f20906001986 */ /* 0x0001e8000c10152c */
[----:B------:R-:W2:Y:S01]  /*16c10*/  @P4 LDG.E.LTC128B.U16 R23, desc[UR44][R10.64] ;  /* 0x0000002c0a174981 */ /* 0x000ea2000c1e1520 */
[----:B-1----:R-:W-:Y:S01]  /*16c20*/  MOV R159, UR8 ;  /* 0x00000008009f7c02 */ /* 0x002fe20008000f00 */
[----:B------:R-:W-:Y:S01]  /*16c30*/  IMAD.U32 R161, RZ, RZ, UR8 ;  /* 0x00000008ffa17e24 */ /* 0x000fe2000f8e00ff */
[----:B------:R-:W-:Y:S01]  /*16c40*/  MOV R164, UR9 ;  /* 0x0000000900a47c02 */ /* 0x000fe20008000f00 */
[----:B------:R-:W-:Y:S01]  /*16c50*/  BSSY B1, `(.L_x_282) ;  /* 0x0000013000017945 */ /* 0x000fe20003800000 */
[----:B------:R-:W-:Y:S01]  /*16c60*/  ISETP.GT.AND P2, PT, R0, 0x1, P0 ;  /* 0x000000010000780c */ /* 0x000fe20000744270 */
[----:B------:R-:W-:Y:S01]  /*16c70*/  IMAD.SHL.U32 R159, R159, 0x100, RZ ;  /* 0x000001009f9f7824 */ /* 0x000fe200078e00ff */
[----:B------:R-:W-:Y:S01]  /*16c80*/  SHF.L.U64.HI R161, R161, 0x8, R164 ;  /* 0x00000008a1a17819 */ /* 0x000fe200000102a4 */
[----:B0-----:R-:W-:-:S04]  /*16c90*/  IMAD.WIDE.U32 R8, R167, R14, R18 ;  /* 0x0000000ea7087225 */ /* 0x001fc800078e0012 */
[----:B------:R-:W-:Y:S02]  /*16ca0*/  IMAD.IADD R9, R165, 0x1, R9 ;  /* 0x00000001a5097824 */ /* 0x000fe400078e0209 */
[----:B------:R-:W-:Y:S01]  /*16cb0*/  IMAD.WIDE.U32 R162, R22, UR42, R8 ;  /* 0x0000002a16a27c25 */ /* 0x000fe2000f8e0008 */
[----:B------:R-:W-:-:S04]  /*16cc0*/  IADD3 R8, P1, R159, R4, RZ ;  /* 0x000000049f087210 */ /* 0x000fc80007f3e0ff */
[----:B------:R-:W-:Y:S01]  /*16cd0*/  IADD3 R7, R157, R163, RZ ;  /* 0x000000a39d077210 */ /* 0x000fe20007ffe0ff */
[----:B------:R-:W-:Y:S01]  /*16ce0*/  IMAD.X R9, R161, 0x1, R5, P1 ;  /* 0x00000001a1097824 */ /* 0x000fe200008e0605 */
[----:B------:R-:W-:-:S04]  /*16cf0*/  LEA R6, P3, R162, R12, 0x1 ;  /* 0x0000000ca2067211 */ /* 0x000fc800078608ff */
[----:B------:R-:W-:Y:S01]  /*16d00*/  LEA.HI.X R7, R162, R13, R7, 0x1, P3 ;  /* 0x0000000da2077211 */ /* 0x000fe200018f0c07 */
[----:B--2---:R-:W-:-:S05]  /*16d10*/  HADD2.F32 R3, -RZ, R23.H0_H0 ;  /* 0x20000017ff037230 */ /* 0x004fca0000004100 */
[----:B------:R-:W-:-:S04]  /*16d20*/  FMUL R3, R3, R16 ;  /* 0x0000001003037220 */ /* 0x000fc80000400000 */
[----:B------:R-:W-:-:S05]  /*16d30*/  FFMA R3, R24, R2, R3 ;  /* 0x0000000218037223 */ /* 0x000fca0000000003 */
[----:B------:R-:W-:-:S05]  /*16d40*/  F2FP.F16.F32.PACK_AB R3, RZ, R3 ;  /* 0x00000003ff03723e */ /* 0x000fca00000000ff */
[----:B------:R0:W-:Y:S01]  /*16d50*/  @P4 STG.E.U16 desc[UR44][R8.64], R3 ;  /* 0x0000000308004986 */ /* 0x0001e2000c10152c */
[----:B------:R-:W-:Y:S05]  /*16d60*/  @!P2 BRA `(.L_x_283) ;  /* 0x000000000004a947 */ /* 0x000fea0003800000 */
[----:B------:R1:W5:Y:S02]  /*16d70*/  LDG.E.LTC128B.U16 R23, desc[UR44][R6.64+0x2] ;  /* 0x0000022c06177981 */ /* 0x000364000c1e1520 */
.L_x_283:
[----:B------:R-:W-:Y:S05]  /*16d80*/  BSYNC B1 ;  /* 0x0000000000017941 */ /* 0x000fea0003800000 */
.L_x_282:
[----:B0----5:R-:W-:Y:S01]  /*16d90*/  HADD2.F32 R3, -RZ, R23.H0_H0 ;  /* 0x20000017ff037230 */ /* 0x021fe20000004100 */
[----:B------:R-:W-:Y:S01]  /*16da0*/  ISETP.GT.AND P1, PT, R17, 0x88, PT ;  /* 0x000000881100780c */ /* 0x000fe20003f24270 */
[----:B------:R-:W-:Y:S01]  /*16db0*/  IMAD.WIDE.U32 R14, R167, R14, R154 ;  /* 0x0000000ea70e7225 */ /* 0x000fe200078e009a */
[----:B------:R-:W-:Y:S03]  /*16dc0*/  BSSY B1, `(.L_x_284) ;  /* 0x0000010000017945 */ /* 0x000fe60003800000 */
[----:B------:R-:W-:Y:S01]  /*16dd0*/  FMUL R10, R3, R16 ;  /* 0x00000010030a7220 */ /* 0x000fe20000400000 */
[----:B------:R-:W-:Y:S02]  /*16de0*/  ISETP.GT.AND P3, PT, R0, RZ, P1 ;  /* 0x000000ff0000720c */ /* 0x000fe40000f64270 */
[----:B------:R-:W-:Y:S01]  /*16df0*/  IADD3 R152, P4, R152, R14, RZ ;  /* 0x0000000e98987210 */ /* 0x000fe20007f9e0ff */
[----:B------:R-:W-:Y:S01]  /*16e00*/  FFMA R10, R25, R2, R10 ;  /* 0x00000002190a7223 */ /* 0x000fe2000000000a */
[----:B------:R-:W-:-:S02]  /*16e10*/  IADD3 R165, R165, R15, RZ ;  /* 0x0000000fa5a57210 */ /* 0x000fc40007ffe0ff */
[----:B------:R-:W-:Y:S02]  /*16e20*/  IADD3 R14, P5, R18, R14, RZ ;  /* 0x0000000e120e7210 */ /* 0x000fe40007fbe0ff */
[----:B------:R-:W-:Y:S01]  /*16e30*/  F2FP.F16.F32.PACK_AB R3, RZ, R10 ;  /* 0x0000000aff03723e */ /* 0x000fe200000000ff */
[----:B------:R-:W-:Y:S01]  /*16e40*/  IMAD.X R20, R165, 0x1, R21, P4 ;  /* 0x00000001a5147824 */ /* 0x000fe200020e0615 */
[C---:B------:R-:W-:Y:S02]  /*16e50*/  LEA R10, P4, R152.reuse, R12, 0x1 ;  /* 0x0000000c980a7211 */ /* 0x040fe400078808ff */
[----:B------:R-:W-:Y:S02]  /*16e60*/  PRMT R17, R3, 0x7610, R17 ;  /* 0x0000761003117816 */ /* 0x000fe40000000011 */
[----:B------:R-:W-:Y:S02]  /*16e70*/  LEA.HI.X R11, R152, R13, R20, 0x1, P4 ;  /* 0x0000000d980b7211 */ /* 0x000fe400020f0c14 */
[----:B------:R-:W-:Y:S01]  /*16e80*/  PRMT R3, R23, 0x7610, R3 ;  /* 0x0000761017037816 */ /* 0x000fe20000000003 */
[----:B------:R0:W-:Y:S01]  /*16e90*/  @P2 STG.E.U16 desc[UR44][R8.64+0x2], R17 ;  /* 0x0000021108002986 */ /* 0x0001e2000c10152c */
[----:B------:R-:W-:Y:S05]  /*16ea0*/  @!P3 BRA `(.L_x_285) ;  /* 0x000000000004b947 */ /* 0x000fea0003800000 */
[----:B------:R2:W5:Y:S02]  /*16eb0*/  LDG.E.LTC128B.U16 R3, desc[UR44][R10.64] ;  /* 0x0000002c0a037981 */ /* 0x000564000c1e1520 */
.L_x_285:
[----:B------:R-:W-:Y:S05]  /*16ec0*/  BSYNC B1 ;  /* 0x0000000000017941 */ /* 0x000fea0003800000 */
.L_x_284:
[----:B--2--5:R-:W-:Y:S01]  /*16ed0*/  HADD2.F32 R11, -RZ, R3.H0_H0 ;  /* 0x20000003ff0b7230 */ /* 0x024fe20000004100 */
[----:B------:R-:W-:Y:S01]  /*16ee0*/  IADD3.X R15, R19, R165, RZ, P5, !PT ;  /* 0x000000a5130f7210 */ /* 0x000fe20002ffe4ff */
[----:B------:R-:W-:Y:S01]  /*16ef0*/  BSSY B1, `(.L_x_286) ;  /* 0x000000e000017945 */ /* 0x000fe20003800000 */
[----:B------:R-:W-:Y:S02]  /*16f00*/  IADD3 R10, P2, R8, R158, RZ ;  /* 0x0000009e080a7210 */ /* 0x000fe40007f5e0ff */
[----:B------:R-:W-:Y:S01]  /*16f10*/  FMUL R11, R11, R16 ;  /* 0x000000100b0b7220 */ /* 0x000fe20000400000 */
[----:B------:R-:W-:Y:S01]  /*16f20*/  IMAD.WIDE.U32 R22, R22, UR42, R14 ;  /* 0x0000002a16167c25 */ /* 0x000fe2000f8e000e */
[----:B------:R-:W-:-:S03]  /*16f30*/  ISETP.GT.AND P5, PT, R0, 0x1, P1 ;  /* 0x000000010000780c */ /* 0x000fc60000fa4270 */
[----:B------:R-:W-:Y:S01]  /*16f40*/  FFMA R11, R26, R2, R11 ;  /* 0x000000021a0b7223 */ /* 0x000fe2000000000b */
[----:B------:R-:W-:Y:S01]  /*16f50*/  IMAD.IADD R157, R157, 0x1, R23 ;  /* 0x000000019d9d7824 */ /* 0x000fe200078e0217 */
[----:B------:R-:W-:-:S03]  /*16f60*/  LEA R12, P4, R22, R12, 0x1 ;  /* 0x0000000c160c7211 */ /* 0x000fc600078808ff */
[----:B------:R-:W-:Y:S02]  /*16f70*/  F2FP.F16.F32.PACK_AB R14, RZ, R11 ;  /* 0x0000000bff0e723e */ /* 0x000fe400000000ff */
[----:B------:R-:W-:Y:S02]  /*16f80*/  IADD3.X R11, R9, R156, RZ, P2, !PT ;  /* 0x0000009c090b7210 */ /* 0x000fe400017fe4ff */
[----:B------:R-:W-:-:S03]  /*16f90*/  LEA.HI.X R13, R22, R13, R157, 0x1, P4 ;  /* 0x0000000d160d7211 */ /* 0x000fc600020f0c9d */
[----:B------:R2:W-:Y:S01]  /*16fa0*/  @P3 STG.E.U16 desc[UR44][R10.64], R14 ;  /* 0x0000000e0a003986 */ /* 0x0005e2000c10152c */
[----:B------:R-:W-:Y:S05]  /*16fb0*/  @!P5 BRA `(.L_x_287) ;  /* 0x000000000004d947 */ /* 0x000fea0003800000 */
[----:B------:R3:W5:Y:S02]  /*16fc0*/  LDG.E.LTC128B.U16 R3, desc[UR44][R12.64+0x2] ;  /* 0x0000022c0c037981 */ /* 0x000764000c1e1520 */
.L_x_287:
[----:B------:R-:W-:Y:S05]  /*16fd0*/  BSYNC B1 ;  /* 0x0000000000017941 */ /* 0x000fea0003800000 */
.L_x_286:
[----:B-----5:R-:W-:Y:S01]  /*16fe0*/  HADD2.F32 R15, -RZ, R3.H0_H0 ;  /* 0x20000003ff0f7230 */ /* 0x020fe20000004100 */
[----:B------:R-:W-:Y:S01]  /*16ff0*/  ISETP.GT.AND P2, PT, R0, 0x8, P0 ;  /* 0x000000080000780c */ /* 0x000fe20000744270 */
[----:B------:R-:W-:Y:S03]  /*17000*/  BSSY B1, `(.L_x_288) ;  /* 0x0000007000017945 */ /* 0x000fe60003800000 */
[----:B--2---:R-:W-:-:S04]  /*17010*/  FMUL R14, R15, R16 ;  /* 0x000000100f0e7220 */ /* 0x004fc80000400000 */
[----:B------:R-:W-:-:S05]  /*17020*/  FFMA R14, R27, R2, R14 ;  /* 0x000000021b0e7223 */ /* 0x000fca000000000e */
[----:B------:R-:W-:-:S05]  /*17030*/  F2FP.F16.F32.PACK_AB R14, RZ, R14 ;  /* 0x0000000eff0e723e */ /* 0x000fca00000000ff */
[----:B------:R2:W-:Y:S01]  /*17040*/  @P5 STG.E.U16 desc[UR44][R10.64+0x2], R14 ;  /* 0x0000020e0a005986 */ /* 0x0005e2000c10152c */
[----:B------:R-:W-:Y:S05]  /*17050*/  @!P2 BRA `(.L_x_289) ;  /* 0x000000000004a947 */ /* 0x000fea0003800000 */
[----:B------:R4:W5:Y:S02]  /*17060*/  LDG.E.LTC128B.U16 R3, desc[UR44][R6.64+0x10] ;  /* 0x0000102c06037981 */ /* 0x000964000c1e1520 */
.L_x_289:
[----:B------:R-:W-:Y:S05]  /*17070*/  BSYNC B1 ;  /* 0x0000000000017941 */ /* 0x000fea0003800000 */
.L_x_288:
[----:B--2--5:R-:W-:Y:S01]  /*17080*/  HADD2.F32 R11, -RZ, R3.H0_H0 ;  /* 0x20000003ff0b7230 */ /* 0x024fe20000004100 */
[----:B------:R-:W-:Y:S01]  /*17090*/  ISETP.GT.AND P3, PT, R0, 0x9, P0 ;  /* 0x000000090000780c */ /* 0x000fe20000764270 */
[----:B------:R-:W-:Y:S03]  /*170a0*/  BSSY B1, `(.L_x_290) ;  /* 0x0000007000017945 */ /* 0x000fe60003800000 */
[----:B------:R-:W-:-:S04]  /*170b0*/  FMUL R11, R11, R16 ;  /* 0x000000100b0b7220 */ /* 0x000fc80000400000 */
[----:B------:R-:W-:-:S05]  /*170c0*/  FFMA R11, R28, R2, R11 ;  /* 0x000000021c0b7223 */ /* 0x000fca000000000b */
[----:B------:R-:W-:-:S05]  /*170d0*/  F2FP.F16.F32.PACK_AB R11, RZ, R11 ;  /* 0x0000000bff0b723e */ /* 0x000fca00000000ff */
[----:B------:R2:W-:Y:S01]  /*170e0*/  @P2 STG.E.U16 desc[UR44][R8.64+0x10], R11 ;  /* 0x0000100b08002986 */ /* 0x0005e2000c10152c */
[----:B------:R-:W-:Y:S05]  /*170f0*/  @!P3 BRA `(.L_x_291) ;  /* 0x000000000004b947 */ /* 0x000fea0003800000 */
[----:B------:R0:W5:Y:S02]  /*17100*/  LDG.E.LTC128B.U16 R3, desc[UR44][R6.64+0x12] ;  /* 0x0000122c06037981 */ /* 0x000164000c1e1520 */
.L_x_291:
[----:B------:R-:W-:Y:S05]  /*17110*/  BSYNC B1 ;  /* 0x0000000000017941 */ /* 0x000fea0003800000 */
.L_x_290:
        /* <DEDUP_REMOVED lines=9> */
.L_x_293:
[----:B------:R-:W-:Y:S05]  /*171b0*/  BSYNC B1 ;  /* 0x0000000000017941 */ /* 0x000fea0003800000 */
.L_x_292:
[----:B-----5:R-:W-:Y:S01]  /*171c0*/  HADD2.F32 R11, -RZ, R3.H0_H0 ;  /* 0x20000003ff0b7230 */ /* 0x020fe20000004100 */
[----:B--2---:R-:W-:Y:S01]  /*171d0*/  IADD3 R10, P3, R158, R8, RZ ;  /* 0x000000089e0a7210 */ /* 0x004fe20007f7e0ff */
[----:B------:R-:W-:Y:S01]  /*171e0*/  BSSY B1, `(.L_x_294) ;  /* 0x0000009000017945 */ /* 0x000fe20003800000 */
[----:B------:R-:W-:Y:S02]  /*171f0*/  ISETP.GT.AND P2, PT, R0, 0x9, P1 ;  /* 0x000000090000780c */ /* 0x000fe40000f44270 */
[----:B------:R-:W-:-:S04]  /*17200*/  FMUL R11, R11, R16 ;  /* 0x000000100b0b7220 */ /* 0x000fc80000400000 */
[----:B------:R-:W-:-:S05]  /*17210*/  FFMA R11, R30, R2, R11 ;  /* 0x000000021e0b7223 */ /* 0x000fca000000000b */
[----:B------:R-:W-:Y:S01]  /*17220*/  F2FP.F16.F32.PACK_AB R14, RZ, R11 ;  /* 0x0000000bff0e723e */ /* 0x000fe200000000ff */
[----:B------:R-:W-:-:S05]  /*17230*/  IMAD.X R11, R156, 0x1, R9, P3 ;  /* 0x000000019c0b7824 */ /* 0x000fca00018e0609 */
[----:B------:R2:W-:Y:S01]  /*17240*/  @P4 STG.E.U16 desc[UR44][R10.64+0x10], R14 ;  /* 0x0000100e0a004986 */ /* 0x0005e2000c10152c */
[----:B------:R-:W-:Y:S05]  /*17250*/  @!P2 BRA `(.L_x_295) ;  /* 0x000000000004a947 */ /* 0x000fea0003800000 */
[----:B------:R0:W5:Y:S02]  /*17260*/  LDG.E.LTC128B.U16 R3, desc[UR44][R12.64+0x12] ;  /* 0x0000122c0c037981 */ /* 0x000164000c1e1520 */
.L_x_295:
[----:B------:R-:W-:Y:S05]  /*17270*/  BSYNC B1 ;  /* 0x0000000000017941 */ /* 0x000fea0003800000 */
.L_x_294:
[----:B--2--5:R-:W-:Y:S01]  /*17280*/  HADD2.F32 R11, -RZ, R3.H0_H0 ;  /* 0x20000003ff0b7230 */ /* 0x024fe20000004100 */
[----:B------:R-:W-:Y:S01]  /*17290*/  IADD3 R158, P3, P4, R158, R4, R159 ;  /* 0x000000049e9e7210 */ /* 0x000fe20007c7e09f */
[----:B------:R-:W-:Y:S01]  /*172a0*/  BSSY B1, `(.L_x_296) ;  /* 0x0000009000017945 */ /* 0x000fe20003800000 */
[----:B------:R-:W-:Y:S02]  /*172b0*/  ISETP.GT.AND P5, PT, R0, 0x10, P0 ;  /* 0x000000100000780c */ /* 0x000fe400007a4270 */
[----:B------:R-:W-:Y:S01]  /*172c0*/  FMUL R10, R11, R16 ;  /* 0x000000100b0a7220 */ /* 0x000fe20000400000 */
[----:B------:R-:W-:-:S03]  /*172d0*/  IADD3.X R159, R156, R5, R161, P3, P4 ;  /* 0x000000059c9f7210 */ /* 0x000fc60001fe84a1 */
[----:B------:R-:W-:-:S05]  /*172e0*/  FFMA R10, R31, R2, R10 ;  /* 0x000000021f0a7223 */ /* 0x000fca000000000a */
[----:B------:R-:W-:-:S05]  /*172f0*/  F2FP.F16.F32.PACK_AB R10, RZ, R10 ;  /* 0x0000000aff0a723e */ /* 0x000fca00000000ff */
[----:B------:R2:W-:Y:S01]  /*17300*/  @P2 STG.E.U16 desc[UR44][R158.64+0x12], R10 ;  /* 0x0000120a9e002986 */ /* 0x0005e2000c10152c */
[----:B------:R-:W-:Y:S05]  /*17310*/  @!P5 BRA `(.L_x_297) ;  /* 0x000000000004d947 */ /* 0x000fea0003800000 */
[----:B------:R0:W5:Y:S02]  /*17320*/  LDG.E.LTC128B.U16 R3, desc[UR44][R6.64+0x20] ;  /* 0x0000202c06037981 */ /* 0x000164000c1e1520 */
.L_x_297:
[----:B------:R-:W-:Y:S05]  /*17330*/  BSYNC B1 ;  /* 0x0000000000017941 */ /* 0x000fea0003800000 */
.L_x_296:
[----:B-----5:R-:W-:Y:S01]  /*17340*/  HADD2.F32 R5, -RZ, R3.H0_H0 ;  /* 0x20000003ff057230 */ /* 0x020fe20000004100 */
        /* <DEDUP_REMOVED lines=8> */
.L_x_299:
[----:B------:R-:W-:Y:S05]  /*173d0*/  BSYNC B1 ;  /* 0x0000000000017941 */ /* 0x000fea0003800000 */
.L_x_298:
[----:B0----5:R-:W-:Y:S01]  /*173e0*/  HADD2.F32 R5, -RZ, R3.H0_H0 ;  /* 0x20000003ff057230 */ /* 0x021fe20000004100 */
        /* <DEDUP_REMOVED lines=8> */
.L_x_301:
[----:B------:R-:W-:Y:S05]  /*17470*/  BSYNC B1 ;  /* 0x0000000000017941 */ /* 0x000fea0003800000 */
.L_x_300:
[----:B-----5:R-:W-:Y:S01]  /*17480*/  HADD2.F32 R5, -RZ, R3.H0_H0 ;  /* 0x20000003ff057230 */ /* 0x020fe20000004100 */
[----:B0-----:R-:W-:Y:S01]  /*17490*/  @P3 MOV R4, R158 ;  /* 0x0000009e00043202 */ /* 0x001fe20000000f00 */
[----:B------:R-:W-:Y:S01]  /*174a0*/  BSSY B1, `(.L_x_302) ;  /* 0x000000a000017945 */ /* 0x000fe20003800000 */
[----:B------:R-:W-:Y:S02]  /*174b0*/  ISETP.GT.AND P2, PT, R0, 0x11, P1 ;  /* 0x000000110000780c */ /* 0x000fe40000f44270 */
[----:B------:R-:W-:-:S04]  /*174c0*/  FMUL R5, R5, R16 ;  /* 0x0000001005057220 */ /* 0x000fc80000400000 */
[----:B------:R-:W-:-:S05]  /*174d0*/  FFMA R5, R34, R2, R5 ;  /* 0x0000000222057223 */ /* 0x000fca0000000005 */
[----:B------:R-:W-:-:S04]  /*174e0*/  F2FP.F16.F32.PACK_AB R5, RZ, R5 ;  /* 0x00000005ff05723e */ /* 0x000fc800000000ff */
[----:B--2---:R-:W-:Y:S01]  /*174f0*/  PRMT R10, R5, 0x7610, R10 ;  /* 0x00007610050a7816 */ /* 0x004fe2000000000a */
[----:B------:R-:W-:-:S05]  /*17500*/  @P3 IMAD.MOV.U32 R5, RZ, RZ, R159 ;  /* 0x000000ffff053224 */ /* 0x000fca00078e009f */
[----:B------:R0:W-:Y:S01]  /*17510*/  @P3 STG.E.U16 desc[UR44][R4.64+0x20], R10 ;  /* 0x0000200a04003986 */ /* 0x0001e2000c10152c */
[----:B------:R-:W-:Y:S05]  /*17520*/  @!P2 BRA `(.L_x_303) ;  /* 0x000000000004a947 */ /* 0x000fea0003800000 */
[----:B------:R2:W5:Y:S02]  /*17530*/  LDG.E.LTC128B.U16 R3, desc[UR44][R12.64+0x22] ;  /* 0x0000222c0c037981 */ /* 0x000564000c1e1520 */
.L_x_303:
[----:B------:R-:W-:Y:S05]  /*17540*/  BSYNC B1 ;  /* 0x0000000000017941 */ /* 0x000fea0003800000 */
.L_x_302:
[----:B0----5:R-:W-:Y:S01]  /*17550*/  HADD2.F32 R5, -RZ, R3.H0_H0 ;  /* 0x20000003ff057230 */ /* 0x021fe20000004100 */
[----:B------:R-:W-:Y:S01]  /*17560*/  ISETP.GT.AND P3, PT, R0, 0x18, P0 ;  /* 0x000000180000780c */ /* 0x000fe20000764270 */
[----:B------:R-:W-:Y:S03]  /*17570*/  BSSY B1, `(.L_x_304) ;  /* 0x000000a000017945 */ /* 0x000fe60003800000 */
[----:B------:R-:W-:Y:S01]  /*17580*/  FMUL R4, R5, R16 ;  /* 0x0000001005047220 */ /* 0x000fe20000400000 */
[----:B------:R-:W-:-:S03]  /*17590*/  @P2 IMAD.MOV.U32 R5, RZ, RZ, R159 ;  /* 0x000000ffff052224 */ /* 0x000fc600078e009f */
[----:B------:R-:W-:-:S05]  /*175a0*/  FFMA R4, R35, R2, R4 ;  /* 0x0000000223047223 */ /* 0x000fca0000000004 */
[----:B------:R-:W-:-:S04]  /*175b0*/  F2FP.F16.F32.PACK_AB R4, RZ, R4 ;  /* 0x00000004ff04723e */ /* 0x000fc800000000ff */
[----:B------:R-:W-:Y:S02]  /*175c0*/  PRMT R10, R4, 0x7610, R10 ;  /* 0x00007610040a7816 */ /* 0x000fe4000000000a */
[----:B------:R-:W-:-:S05]  /*175d0*/  @P2 MOV R4, R158 ;  /* 0x0000009e00042202 */ /* 0x000fca0000000f00 */
[----:B------:R0:W-:Y:S01]  /*175e0*/  @P2 STG.E.U16 desc[UR44][R4.64+0x22], R10 ;  /* 0x0000220a04002986 */ /* 0x0001e2000c10152c */
[----:B------:R-:W-:Y:S05]  /*175f0*/  @!P3 BRA `(.L_x_305) ;  /* 0x000000000004b947 */ /* 0x000fea0003800000 */
[----:B------:R0:W5:Y:S02]  /*17600*/  LDG.E.LTC128B.U16 R3, desc[UR44][R6.64+0x30] ;  /* 0x0000302c06037981 */ /* 0x000164000c1e1520 */
.L_x_305:
[----:B------:R-:W-:Y:S05]  /*17610*/  BSYNC B1 ;  /* 0x0000000000017941 */ /* 0x000fea0003800000 */
.L_x_304:
        /* <DEDUP_REMOVED lines=9> */
.L_x_307:
[----:B------:R-:W-:Y:S05]  /*176b0*/  BSYNC B1 ;  /* 0x0000000000017941 */ /* 0x000fea0003800000 */
.L_x_306:
        /* <DEDUP_REMOVED lines=9> */
.L_x_309:
[----:B------:R-:W-:Y:S05]  /*17750*/  BSYNC B1 ;  /* 0x0000000000017941 */ /* 0x000fea0003800000 */
.L_x_308:
[----:B-----5:R-:W-:Y:S01]  /*17760*/  HADD2.F32 R5, -RZ, R3.H0_H0 ;  /* 0x20000003ff057230 */ /* 0x020fe20000004100 */
[----:B0-----:R-:W-:Y:S01]  /*17770*/  @P3 MOV R4, R158 ;  /* 0x0000009e00043202 */ /* 0x001fe20000000f00 */
[----:B------:R-:W-:Y:S01]  /*17780*/  BSSY B1, `(.L_x_310) ;  /* 0x000000a000017945 */ /* 0x000fe20003800000 */
[----:B------:R-:W-:Y:S02]  /*17790*/  ISETP.GT.AND P2, PT, R0, 0x19, P1 ;  /* 0x000000190000780c */ /* 0x000fe40000f44270 */
[----:B------:R-:W-:-:S04]  /*177a0*/  FMUL R5, R5, R16 ;  /* 0x0000001005057220 */ /* 0x000fc80000400000 */
[----:B------:R-:W-:-:S05]  /*177b0*/  FFMA R5, R38, R2, R5 ;  /* 0x0000000226057223 */ /* 0x000fca0000000005 */
[----:B------:R-:W-:-:S04]  /*177c0*/  F2FP.F16.F32.PACK_AB R5, RZ, R5 ;  /* 0x00000005ff05723e */ /* 0x000fc800000000ff */
[----:B------:R-:W-:Y:S01]  /*177d0*/  PRMT R10, R5, 0x7610, R10 ;  /* 0x00007610050a7816 */ /* 0x000fe2000000000a */
[----:B------:R-:W-:-:S05]  /*177e0*/  @P3 IMAD.MOV.U32 R5, RZ, RZ, R159 ;  /* 0x000000ffff053224 */ /* 0x000fca00078e009f */
[----:B------:R0:W-:Y:S01]  /*177f0*/  @P3 STG.E.U16 desc[UR44][R4.64+0x30], R10 ;  /* 0x0000300a04003986 */ /* 0x0001e2000c10152c */
[----:B------:R-:W-:Y:S05]  /*17800*/  @!P2 BRA `(.L_x_311) ;  /* 0x000000000004a947 */ /* 0x000fea0003800000 */
[----:B------:R0:W5:Y:S02]  /*17810*/  LDG.E.LTC128B.U16 R3, desc[UR44][R12.64+0x32] ;  /* 0x0000322c0c037981 */ /* 0x000164000c1e1520 */
.L_x_311:
[----:B------:R-:W-:Y:S05]  /*17820*/  BSYNC B1 ;  /* 0x0000000000017941 */ /* 0x000fea0003800000 */
.L_x_310:
        /* <DEDUP_REMOVED lines=12> */
.L_x_313:
[----:B------:R-:W-:Y:S05]  /*178f0*/  BSYNC B1 ;  /* 0x0000000000017941 */ /* 0x000fea0003800000 */
.L_x_312:
        /* <DEDUP_REMOVED lines=9> */
.L_x_315:
[----:B------:R-:W-:Y:S05]  /*17990*/  BSYNC B1 ;  /* 0x0000000000017941 */ /* 0x000fea0003800000 */
.L_x_314:
        /* <DEDUP_REMOVED lines=9> */
.L_x_317:
[----:B------:R-:W-:Y:S05]  /*17a30*/  BSYNC B1 ;  /* 0x0000000000017941 */ /* 0x000fea0003800000 */
.L_x_316:
        /* <DEDUP_REMOVED lines=12> */
.L_x_319:
[----:B------:R-:W-:Y:S05]  /*17b00*/  BSYNC B1 ;  /* 0x0000000000017941 */ /* 0x000fea0003800000 */
.L_x_318:
        /* <DEDUP_REMOVED lines=12> */
.L_x_321:
[----:B------:R-:W-:Y:S05]  /*17bd0*/  BSYNC B1 ;  /* 0x0000000000017941 */ /* 0x000fea0003800000 */
.L_x_320:
        /* <DEDUP_REMOVED lines=9> */
.L_x_323:
[----:B------:R-:W-:Y:S05]  /*17c70*/  BSYNC B1 ;  /* 0x0000000000017941 */ /* 0x000fea0003800000 */
.L_x_322:
        /* <DEDUP_REMOVED lines=9> */
.L_x_325:
[----:B------:R-:W-:Y:S05]  /*17d10*/  BSYNC B1 ;  /* 0x0000000000017941 */ /* 0x000fea0003800000 */
.L_x_324:
        /* <DEDUP_REMOVED lines=12> */
.L_x_327:
[----:B------:R-:W-:Y:S05]  /*17de0*/  BSYNC B1 ;  /* 0x0000000000017941 */ /* 0x000fea0003800000 */
.L_x_326:
        /* <DEDUP_REMOVED lines=12> */
.L_x_329:
[----:B------:R-:W-:Y:S05]  /*17eb0*/  BSYNC B1 ;  /* 0x0000000000017941 */ /* 0x000fea0003800000 */
.L_x_328:
        /* <DEDUP_REMOVED lines=9> */
.L_x_331:
[----:B------:R-:W-:Y:S05]  /*17f50*/  BSYNC B1 ;  /* 0x0000000000017941 */ /* 0x000fea0003800000 */
.L_x_330:
        /* <DEDUP_REMOVED lines=9> */
.L_x_333:
[----:B------:R-:W-:Y:S05]  /*17ff0*/  BSYNC B1 ;  /* 0x0000000000017941 */ /* 0x000fea0003800000 */
.L_x_332:
        /* <DEDUP_REMOVED lines=12> */
.L_x_335:
[----:B------:R-:W-:Y:S05]  /*180c0*/  BSYNC B1 ;  /* 0x0000000000017941 */ /* 0x000fea0003800000 */
.L_x_334:
        /* <DEDUP_REMOVED lines=12> */
.L_x_337:
[----:B------:R-:W-:Y:S05]  /*18190*/  BSYNC B1 ;  /* 0x0000000000017941 */ /* 0x000fea0003800000 */
.L_x_336:
        /* <DEDUP_REMOVED lines=9> */
.L_x_339:
[----:B------:R-:W-:Y:S05]  /*18230*/  BSYNC B1 ;  /* 0x0000000000017941 */ /* 0x000fea0003800000 */
.L_x_338:
        /* <DEDUP_REMOVED lines=9> */
.L_x_341:
[----:B------:R-:W-:Y:S05]  /*182d0*/  BSYNC B1 ;  /* 0x0000000000017941 */ /* 0x000fea0003800000 */
.L_x_340:
        /* <DEDUP_REMOVED lines=12> */
.L_x_343:
[----:B------:R-:W-:Y:S05]  /*183a0*/  BSYNC B1 ;  /* 0x0000000000017941 */ /* 0x000fea0003800000 */
.L_x_342:
        /* <DEDUP_REMOVED lines=12> */
.L_x_345:
[----:B------:R-:W-:Y:S05]  /*18470*/  BSYNC B1 ;  /* 0x0000000000017941 */ /* 0x000fea0003800000 */
.L_x_344:
        /* <DEDUP_REMOVED lines=9> */
.L_x_347:
[----:B------:R-:W-:Y:S05]  /*18510*/  BSYNC B1 ;  /* 0x0000000000017941 */ /* 0x000fea0003800000 */
.L_x_346:
        /* <DEDUP_REMOVED lines=9> */
.L_x_349:
[----:B------:R-:W-:Y:S05]  /*185b0*/  BSYNC B1 ;  /* 0x0000000000017941 */ /* 0x000fea0003800000 */
.L_x_348:
        /* <DEDUP_REMOVED lines=12> */
.L_x_351:
[----:B------:R-:W-:Y:S05]  /*18680*/  BSYNC B1 ;  /* 0x0000000000017941 */ /* 0x000fea0003800000 */
.L_x_350:
        /* <DEDUP_REMOVED lines=12> */
.L_x_353:
[----:B------:R-:W-:Y:S05]  /*18750*/  BSYNC B1 ;  /* 0x0000000000017941 */ /* 0x000fea0003800000 */
.L_x_352:
        /* <DEDUP_REMOVED lines=9> */
.L_x_355:
[----:B------:R-:W-:Y:S05]  /*187f0*/  BSYNC B1 ;  /* 0x0000000000017941 */ /* 0x000fea0003800000 */
.L_x_354:
        /* <DEDUP_REMOVED lines=9> */
.L_x_357:
[----:B------:R-:W-:Y:S05]  /*18890*/  BSYNC B1 ;  /* 0x0000000000017941 */ /* 0x000fea0003800000 */
.L_x_356:
        /* <DEDUP_REMOVED lines=12> */
.L_x_359:
[----:B------:R-:W-:Y:S05]  /*18960*/  BSYNC B1 ;  /* 0x0000000000017941 */ /* 0x000fea0003800000 */
.L_x_358:
        /* <DEDUP_REMOVED lines=12> */
.L_x_361:
[----:B------:R-:W-:Y:S05]  /*18a30*/  BSYNC B1 ;  /* 0x0000000000017941 */ /* 0x000fea0003800000 */
.L_x_360:
        /* <DEDUP_REMOVED lines=9> */
.L_x_363:
[----:B------:R-:W-:Y:S05]  /*18ad0*/  BSYNC B1 ;  /* 0x0000000000017941 */ /* 0x000fea0003800000 */
.L_x_362:
        /* <DEDUP_REMOVED lines=9> */
.L_x_365:
[----:B------:R-:W-:Y:S05]  /*18b70*/  BSYNC B1 ;  /* 0x0000000000017941 */ /* 0x000fea0003800000 */
.L_x_364:
        /* <DEDUP_REMOVED lines=12> */
.L_x_367:
[----:B------:R-:W-:Y:S05]  /*18c40*/  BSYNC B1 ;  /* 0x0000000000017941 */ /* 0x000fea0003800000 */
.L_x_366:
        /* <DEDUP_REMOVED lines=12> */
.L_x_369:
[----:B------:R-:W-:Y:S05]  /*18d10*/  BSYNC B1 ;  /* 0x0000000000017941 */ /* 0x000fea0003800000 */
.L_x_368:
        /* <DEDUP_REMOVED lines=9> */
.L_x_371:
[----:B------:R-:W-:Y:S05]  /*18db0*/  BSYNC B1 ;  /* 0x0000000000017941 */ /* 0x000fea0003800000 */
.L_x_370:
        /* <DEDUP_REMOVED lines=9> */
.L_x_373:
[----:B------:R-:W-:Y:S05]  /*18e50*/  BSYNC B1 ;  /* 0x0000000000017941 */ /* 0x000fea0003800000 */
.L_x_372:
        /* <DEDUP_REMOVED lines=12> */
.L_x_375:
[----:B------:R-:W-:Y:S05]  /*18f20*/  BSYNC B1 ;  /* 0x0000000000017941 */ /* 0x000fea0003800000 */
.L_x_374:
        /* <DEDUP_REMOVED lines=12> */
.L_x_377:
[----:B------:R-:W-:Y:S05]  /*18ff0*/  BSYNC B1 ;  /* 0x0000000000017941 */ /* 0x000fea0003800000 */
.L_x_376:
        /* <DEDUP_REMOVED lines=9> */
.L_x_379:
[----:B------:R-:W-:Y:S05]  /*19090*/  BSYNC B1 ;  /* 0x0000000000017941 */ /* 0x000fea0003800000 */
.L_x_378:
        /* <DEDUP_REMOVED lines=9> */
.L_x_381:
[----:B------:R-:W-:Y:S05]  /*19130*/  BSYNC B1 ;  /* 0x0000000000017941 */ /* 0x000fea0003800000 */
.L_x_380:
        /* <DEDUP_REMOVED lines=12> */
.L_x_383:
[----:B------:R-:W-:Y:S05]  /*19200*/  BSYNC B1 ;  /* 0x0000000000017941 */ /* 0x000fea0003800000 */
.L_x_382:
        /* <DEDUP_REMOVED lines=12> */
.L_x_385:
[----:B------:R-:W-:Y:S05]  /*192d0*/  BSYNC B1 ;  /* 0x0000000000017941 */ /* 0x000fea0003800000 */
.L_x_384:
        /* <DEDUP_REMOVED lines=9> */
.L_x_387:
[----:B------:R-:W-:Y:S05]  /*19370*/  BSYNC B1 ;  /* 0x0000000000017941 */ /* 0x000fea0003800000 */
.L_x_386:
        /* <DEDUP_REMOVED lines=9> */
.L_x_389:
[----:B------:R-:W-:Y:S05]  /*19410*/  BSYNC B1 ;  /* 0x0000000000017941 */ /* 0x000fea0003800000 */
.L_x_388:
        /* <DEDUP_REMOVED lines=12> */
.L_x_391:
[----:B------:R-:W-:Y:S05]  /*194e0*/  BSYNC B1 ;  /* 0x0000000000017941 */ /* 0x000fea0003800000 */
.L_x_390:
        /* <DEDUP_REMOVED lines=12> */
.L_x_393:
[----:B------:R-:W-:Y:S05]  /*195b0*/  BSYNC B1 ;  /* 0x0000000000017941 */ /* 0x000fea0003800000 */
.L_x_392:
        /* <DEDUP_REMOVED lines=9> */
.L_x_395:
[----:B------:R-:W-:Y:S05]  /*19650*/  BSYNC B1 ;  /* 0x0000000000017941 */ /* 0x000fea0003800000 */
.L_x_394:
        /* <DEDUP_REMOVED lines=9> */
.L_x_397:
[----:B------:R-:W-:Y:S05]  /*196f0*/  BSYNC B1 ;  /* 0x0000000000017941 */ /* 0x000fea0003800000 */
.L_x_396:
        /* <DEDUP_REMOVED lines=12> */
.L_x_399:
[----:B------:R-:W-:Y:S05]  /*197c0*/  BSYNC B1 ;  /* 0x0000000000017941 */ /* 0x000fea0003800000 */
.L_x_398:
        /* <DEDUP_REMOVED lines=12> */
.L_x_401:
[----:B------:R-:W-:Y:S05]  /*19890*/  BSYNC B1 ;  /* 0x0000000000017941 */ /* 0x000fea0003800000 */
.L_x_400:
        /* <DEDUP_REMOVED lines=9> */
.L_x_403:
[----:B------:R-:W-:Y:S05]  /*19930*/  BSYNC B1 ;  /* 0x0000000000017941 */ /* 0x000fea0003800000 */
.L_x_402:
        /* <DEDUP_REMOVED lines=9> */
.L_x_405:
[----:B------:R-:W-:Y:S05]  /*199d0*/  BSYNC B1 ;  /* 0x0000000000017941 */ /* 0x000fea0003800000 */
.L_x_404:
        /* <DEDUP_REMOVED lines=12> */
.L_x_407:
[----:B------:R-:W-:Y:S05]  /*19aa0*/  BSYNC B1 ;  /* 0x0000000000017941 */ /* 0x000fea0003800000 */
.L_x_406:
        /* <DEDUP_REMOVED lines=12> */
.L_x_409:
[----:B------:R-:W-:Y:S05]  /*19b70*/  BSYNC B1 ;  /* 0x0000000000017941 */ /* 0x000fea0003800000 */
.L_x_408:
        /* <DEDUP_REMOVED lines=9> */
.L_x_411:
[----:B------:R-:W-:Y:S05]  /*19c10*/  BSYNC B1 ;  /* 0x0000000000017941 */ /* 0x000fea0003800000 */
.L_x_410:
        /* <DEDUP_REMOVED lines=9> */
.L_x_413:
[----:B------:R-:W-:Y:S05]  /*19cb0*/  BSYNC B1 ;  /* 0x0000000000017941 */ /* 0x000fea0003800000 */
.L_x_412:
        /* <DEDUP_REMOVED lines=12> */
.L_x_415:
[----:B------:R-:W-:Y:S05]  /*19d80*/  BSYNC B1 ;  /* 0x0000000000017941 */ /* 0x000fea0003800000 */
.L_x_414:
        /* <DEDUP_REMOVED lines=12> */
.L_x_417:
[----:B------:R-:W-:Y:S05]  /*19e50*/  BSYNC B1 ;  /* 0x0000000000017941 */ /* 0x000fea0003800000 */
.L_x_416:
        /* <DEDUP_REMOVED lines=9> */
.L_x_419:
[----:B------:R-:W-:Y:S05]  /*19ef0*/  BSYNC B1 ;  /* 0x0000000000017941 */ /* 0x000fea0003800000 */
.L_x_418:
        /* <DEDUP_REMOVED lines=9> */
.L_x_421:
[----:B------:R-:W-:Y:S05]  /*19f90*/  BSYNC B1 ;  /* 0x0000000000017941 */ /* 0x000fea0003800000 */
.L_x_420:
        /* <DEDUP_REMOVED lines=12> */
.L_x_423:
[----:B------:R-:W-:Y:S05]  /*1a060*/  BSYNC B1 ;  /* 0x0000000000017941 */ /* 0x000fea0003800000 */
.L_x_422:
        /* <DEDUP_REMOVED lines=12> */
.L_x_425:
[----:B------:R-:W-:Y:S05]  /*1a130*/  BSYNC B1 ;  /* 0x0000000000017941 */ /* 0x000fea0003800000 */
.L_x_424:
        /* <DEDUP_REMOVED lines=9> */
.L_x_427:
[----:B------:R-:W-:Y:S05]  /*1a1d0*/  BSYNC B1 ;  /* 0x0000000000017941 */ /* 0x000fea0003800000 */
.L_x_426:
        /* <DEDUP_REMOVED lines=9> */
.L_x_429:
[----:B------:R-:W-:Y:S05]  /*1a270*/  BSYNC B1 ;  /* 0x0000000000017941 */ /* 0x000fea0003800000 */
.L_x_428:
        /* <DEDUP_REMOVED lines=12> */
.L_x_431:
[----:B------:R-:W-:Y:S05]  /*1a340*/  BSYNC B1 ;  /* 0x0000000000017941 */ /* 0x000fea0003800000 */
.L_x_430:
        /* <DEDUP_REMOVED lines=12> */
.L_x_433:
[----:B------:R-:W-:Y:S05]  /*1a410*/  BSYNC B1 ;  /* 0x0000000000017941 */ /* 0x000fea0003800000 */
.L_x_432:
        /* <DEDUP_REMOVED lines=9> */
.L_x_435:
[----:B------:R-:W-:Y:S05]  /*1a4b0*/  BSYNC B1 ;  /* 0x0000000000017941 */ /* 0x000fea0003800000 */
.L_x_434:
        /* <DEDUP_REMOVED lines=9> */
.L_x_437:
[----:B------:R-:W-:Y:S05]  /*1a550*/  BSYNC B1 ;  /* 0x0000000000017941 */ /* 0x000fea0003800000 */
.L_x_436:
        /* <DEDUP_REMOVED lines=12> */
.L_x_439:
[----:B------:R-:W-:Y:S05]  /*1a620*/  BSYNC B1 ;  /* 0x0000000000017941 */ /* 0x000fea0003800000 */
.L_x_438:
        /* <DEDUP_REMOVED lines=12> */
.L_x_441:
[----:B------:R-:W-:Y:S05]  /*1a6f0*/  BSYNC B1 ;  /* 0x0000000000017941 */ /* 0x000fea0003800000 */
.L_x_440:
        /* <DEDUP_REMOVED lines=9> */
.L_x_443:
[----:B------:R-:W-:Y:S05]  /*1a790*/  BSYNC B1 ;  /* 0x0000000000017941 */ /* 0x000fea0003800000 */
.L_x_442:
        /* <DEDUP_REMOVED lines=9> */
.L_x_445:
[----:B------:R-:W-:Y:S05]  /*1a830*/  BSYNC B1 ;  /* 0x0000000000017941 */ /* 0x000fea0003800000 */
.L_x_444:
        /* <DEDUP_REMOVED lines=12> */
.L_x_447:
[----:B------:R-:W-:Y:S05]  /*1a900*/  BSYNC B1 ;  /* 0x0000000000017941 */ /* 0x000fea0003800000 */
.L_x_446:
        /* <DEDUP_REMOVED lines=12> */
.L_x_449:
[----:B------:R-:W-:Y:S05]  /*1a9d0*/  BSYNC B1 ;  /* 0x0000000000017941 */ /* 0x000fea0003800000 */
.L_x_448:
        /* <DEDUP_REMOVED lines=9> */
.L_x_451:
[----:B------:R-:W-:Y:S05]  /*1aa70*/  BSYNC B1 ;  /* 0x0000000000017941 */ /* 0x000fea0003800000 */
.L_x_450:
        /* <DEDUP_REMOVED lines=9> */
.L_x_453:
[----:B------:R-:W-:Y:S05]  /*1ab10*/  BSYNC B1 ;  /* 0x0000000000017941 */ /* 0x000fea0003800000 */
.L_x_452:
        /* <DEDUP_REMOVED lines=12> */
.L_x_455:
[----:B------:R-:W-:Y:S05]  /*1abe0*/  BSYNC B1 ;  /* 0x0000000000017941 */ /* 0x000fea0003800000 */
.L_x_454:
        /* <DEDUP_REMOVED lines=12> */
.L_x_457:
[----:B------:R-:W-:Y:S05]  /*1acb0*/  BSYNC B1 ;  /* 0x0000000000017941 */ /* 0x000fea0003800000 */
.L_x_456:
        /* <DEDUP_REMOVED lines=9> */
.L_x_459:
[----:B------:R-:W-:Y:S05]  /*1ad50*/  BSYNC B1 ;  /* 0x0000000000017941 */ /* 0x000fea0003800000 */
.L_x_458:
        /* <DEDUP_REMOVED lines=9> */
.L_x_461:
[----:B------:R-:W-:Y:S05]  /*1adf0*/  BSYNC B1 ;  /* 0x0000000000017941 */ /* 0x000fea0003800000 */
.L_x_460:
        /* <DEDUP_REMOVED lines=12> */
.L_x_463:
[----:B------:R-:W-:Y:S05]  /*1aec0*/  BSYNC B1 ;  /* 0x0000000000017941 */ /* 0x000fea0003800000 */
.L_x_462:
        /* <DEDUP_REMOVED lines=12> */
.L_x_465:
[----:B------:R-:W-:Y:S05]  /*1af90*/  BSYNC B1 ;  /* 0x0000000000017941 */ /* 0x000fea0003800000 */
.L_x_464:
        /* <DEDUP_REMOVED lines=9> */
.L_x_467:
[----:B------:R-:W-:Y:S05]  /*1b030*/  BSYNC B1 ;  /* 0x0000000000017941 */ /* 0x000fea0003800000 */
.L_x_466:
        /* <DEDUP_REMOVED lines=9> */
.L_x_469:
[----:B------:R-:W-:Y:S05]  /*1b0d0*/  BSYNC B1 ;  /* 0x0000000000017941 */ /* 0x000fea0003800000 */
.L_x_468:
        /* <DEDUP_REMOVED lines=12> */
.L_x_471:
[----:B------:R-:W-:Y:S05]  /*1b1a0*/  BSYNC B1 ;  /* 0x0000000000017941 */ /* 0x000fea0003800000 */
.L_x_470:
        /* <DEDUP_REMOVED lines=12> */
.L_x_473:
[----:B------:R-:W-:Y:S05]  /*1b270*/  BSYNC B1 ;  /* 0x0000000000017941 */ /* 0x000fea0003800000 */
.L_x_472:
        /* <DEDUP_REMOVED lines=9> */
.L_x_475:
[----:B------:R-:W-:Y:S05]  /*1b310*/  BSYNC B1 ;  /* 0x0000000000017941 */ /* 0x000fea0003800000 */
.L_x_474:
        /* <DEDUP_REMOVED lines=9> */
.L_x_477:
[----:B------:R-:W-:Y:S05]  /*1b3b0*/  BSYNC B1 ;  /* 0x0000000000017941 */ /* 0x000fea0003800000 */
.L_x_476:
        /* <DEDUP_REMOVED lines=12> */
.L_x_479:
[----:B------:R-:W-:Y:S05]  /*1b480*/  BSYNC B1 ;  /* 0x0000000000017941 */ /* 0x000fea0003800000 */
.L_x_478:
        /* <DEDUP_REMOVED lines=12> */
.L_x_481:
[----:B------:R-:W-:Y:S05]  /*1b550*/  BSYNC B1 ;  /* 0x0000000000017941 */ /* 0x000fea0003800000 */
.L_x_480:
        /* <DEDUP_REMOVED lines=9> */
.L_x_483:
[----:B------:R-:W-:Y:S05]  /*1b5f0*/  BSYNC B1 ;  /* 0x0000000000017941 */ /* 0x000fea0003800000 */
.L_x_482:
        /* <DEDUP_REMOVED lines=9> */
.L_x_485:
[----:B------:R-:W-:Y:S05]  /*1b690*/  BSYNC B1 ;  /* 0x0000000000017941 */ /* 0x000fea0003800000 */
.L_x_484:
        /* <DEDUP_REMOVED lines=12> */
.L_x_487:
[----:B------:R-:W-:Y:S05]  /*1b760*/  BSYNC B1 ;  /* 0x0000000000017941 */ /* 0x000fea0003800000 */
.L_x_486:
        /* <DEDUP_REMOVED lines=12> */
.L_x_489:
[----:B------:R-:W-:Y:S05]  /*1b830*/  BSYNC B1 ;  /* 0x0000000000017941 */ /* 0x000fea0003800000 */
.L_x_488:
        /* <DEDUP_REMOVED lines=9> */
.L_x_491:
[----:B------:R-:W-:Y:S05]  /*1b8d0*/  BSYNC B1 ;  /* 0x0000000000017941 */ /* 0x000fea0003800000 */
.L_x_490:
        /* <DEDUP_REMOVED lines=9> */
.L_x_493:
[----:B------:R-:W-:Y:S05]  /*1b970*/  BSYNC B1 ;  /* 0x0000000000017941 */ /* 0x000fea0003800000 */
.L_x_492:
        /* <DEDUP_REMOVED lines=12> */
.L_x_495:
[----:B------:R-:W-:Y:S05]  /*1ba40*/  BSYNC B1 ;  /* 0x0000000000017941 */ /* 0x000fea0003800000 */
.L_x_494:
        /* <DEDUP_REMOVED lines=12> */
.L_x_497:
[----:B------:R-:W-:Y:S05]  /*1bb10*/  BSYNC B1 ;  /* 0x0000000000017941 */ /* 0x000fea0003800000 */
.L_x_496:
        /* <DEDUP_REMOVED lines=9> */
.L_x_499:
[----:B------:R-:W-:Y:S05]  /*1bbb0*/  BSYNC B1 ;  /* 0x0000000000017941 */ /* 0x000fea0003800000 */
.L_x_498:
        /* <DEDUP_REMOVED lines=9> */
.L_x_501:
[----:B------:R-:W-:Y:S05]  /*1bc50*/  BSYNC B1 ;  /* 0x0000000000017941 */ /* 0x000fea0003800000 */
.L_x_500:
        /* <DEDUP_REMOVED lines=12> */
.L_x_503:
[----:B------:R-:W-:Y:S05]  /*1bd20*/  BSYNC B1 ;  /* 0x0000000000017941 */ /* 0x000fea0003800000 */
.L_x_502:
        /* <DEDUP_REMOVED lines=12> */
.L_x_505:
[----:B------:R-:W-:Y:S05]  /*1bdf0*/  BSYNC B1 ;  /* 0x0000000000017941 */ /* 0x000fea0003800000 */
.L_x_504:
        /* <DEDUP_REMOVED lines=9> */
.L_x_507:
[----:B------:R-:W-:Y:S05]  /*1be90*/  BSYNC B1 ;  /* 0x0000000000017941 */ /* 0x000fea0003800000 */
.L_x_506:
        /* <DEDUP_REMOVED lines=9> */
.L_x_509:
[----:B------:R-:W-:Y:S05]  /*1bf30*/  BSYNC B1 ;  /* 0x0000000000017941 */ /* 0x000fea0003800000 */
.L_x_508:
        /* <DEDUP_REMOVED lines=12> */
.L_x_511:
[----:B------:R-:W-:Y:S05]  /*1c000*/  BSYNC B1 ;  /* 0x0000000000017941 */ /* 0x000fea0003800000 */
.L_x_510:
        /* <DEDUP_REMOVED lines=12> */
.L_x_513:
[----:B------:R-:W-:Y:S05]  /*1c0d0*/  BSYNC B1 ;  /* 0x0000000000017941 */ /* 0x000fea0003800000 */
.L_x_512:
        /* <DEDUP_REMOVED lines=9> */
.L_x_515:
[----:B------:R-:W-:Y:S05]  /*1c170*/  BSYNC B1 ;  /* 0x0000000000017941 */ /* 0x000fea0003800000 */
.L_x_514:
        /* <DEDUP_REMOVED lines=9> */
.L_x_517:
[----:B------:R-:W-:Y:S05]  /*1c210*/  BSYNC B1 ;  /* 0x0000000000017941 */ /* 0x000fea0003800000 */
.L_x_516:
        /* <DEDUP_REMOVED lines=12> */
.L_x_519:
[----:B------:R-:W-:Y:S05]  /*1c2e0*/  BSYNC B1 ;  /* 0x0000000000017941 */ /* 0x000fea0003800000 */
.L_x_518:
        /* <DEDUP_REMOVED lines=12> */
.L_x_521:
[----:B------:R-:W-:Y:S05]  /*1c3b0*/  BSYNC B1 ;  /* 0x0000000000017941 */ /* 0x000fea0003800000 */
.L_x_520:
        /* <DEDUP_REMOVED lines=9> */
.L_x_523:
[----:B------:R-:W-:Y:S05]  /*1c450*/  BSYNC B1 ;  /* 0x0000000000017941 */ /* 0x000fea0003800000 */
.L_x_522:
        /* <DEDUP_REMOVED lines=9> */
.L_x_525:
[----:B------:R-:W-:Y:S05]  /*1c4f0*/  BSYNC B1 ;  /* 0x0000000000017941 */ /* 0x000fea0003800000 */
.L_x_524:
        /* <DEDUP_REMOVED lines=12> */
.L_x_527:
[----:B------:R-:W-:Y:S05]  /*1c5c0*/  BSYNC B1 ;  /* 0x0000000000017941 */ /* 0x000fea0003800000 */
.L_x_526:
        /* <DEDUP_REMOVED lines=12> */
.L_x_529:
[----:B------:R-:W-:Y:S05]  /*1c690*/  BSYNC B1 ;  /* 0x0000000000017941 */ /* 0x000fea0003800000 */
.L_x_528:
        /* <DEDUP_REMOVED lines=9> */
.L_x_531:
[----:B------:R-:W-:Y:S05]  /*1c730*/  BSYNC B1 ;  /* 0x0000000000017941 */ /* 0x000fea0003800000 */
.L_x_530:
        /* <DEDUP_REMOVED lines=9> */
.L_x_533:
[----:B------:R-:W-:Y:S05]  /*1c7d0*/  BSYNC B1 ;  /* 0x0000000000017941 */ /* 0x000fea0003800000 */
.L_x_532:
[----:B-----5:R-:W-:Y:S01]  /*1c7e0*/  HADD2.F32 R5, -RZ, R3.H0_H0 ;  /* 0x20000003ff057230 */ /* 0x020fe20000004100 */
[----:B0-----:R-:W-:Y:S01]  /*1c7f0*/  @P2 MOV R4, R158 ;  /* 0x0000009e00042202 */ /* 0x001fe20000000f00 */
[----:B------:R-:W-:Y:S01]  /*1c800*/  BSSY B1, `(.L_x_534) ;  /* 0x000000a000017945 */ /* 0x000fe20003800000 */
[----:B------:R-:W-:Y:S02]  /*1c810*/  ISETP.GT.AND P1, PT, R0, 0xf9, P1 ;  /* 0x000000f90000780c */ /* 0x000fe40000f24270 */
[----:B------:R-:W-:-:S04]  /*1c820*/  FMUL R5, R5, R16 ;  /* 0x0000001005057220 */ /* 0x000fc80000400000 */
[----:B------:R-:W-:-:S05]  /*1c830*/  FFMA R5, R150, R2, R5 ;  /* 0x0000000296057223 */ /* 0x000fca0000000005 */
[----:B------:R-:W-:-:S04]  /*1c840*/  F2FP.F16.F32.PACK_AB R5, RZ, R5 ;  /* 0x00000005ff05723e */ /* 0x000fc800000000ff */
[----:B-1--4-:R-:W-:Y:S01]  /*1c850*/  PRMT R6, R5, 0x7610, R6 ;  /* 0x0000761005067816 */ /* 0x012fe20000000006 */
[----:B------:R-:W-:-:S05]  /*1c860*/  @P2 IMAD.MOV.U32 R5, RZ, RZ, R159 ;  /* 0x000000ffff052224 */ /* 0x000fca00078e009f */
[----:B------:R0:W-:Y:S01]  /*1c870*/  @P2 STG.E.U16 desc[UR44][R4.64+0x1f0], R6 ;  /* 0x0001f00604002986 */ /* 0x0001e2000c10152c */
[----:B------:R-:W-:Y:S05]  /*1c880*/  @!P1 BRA `(.L_x_535) ;  /* 0x0000000000049947 */ /* 0x000fea0003800000 */
[----:B------:R1:W5:Y:S02]  /*1c890*/  LDG.E.LTC128B.U16 R3, desc[UR44][R12.64+0x1f2] ;  /* 0x0001f22c0c037981 */ /* 0x000364000c1e1520 */
.L_x_535:
[----:B------:R-:W-:Y:S05]  /*1c8a0*/  BSYNC B1 ;  /* 0x0000000000017941 */ /* 0x000fea0003800000 */
.L_x_534:
[----:B------:R-:W-:Y:S05]  /*1c8b0*/  @!P1 BRA `(.L_x_536) ;  /* 0x0000004c00b09947 */ /* 0x000fea0003800000 */
[----:B-----5:R-:W-:-:S05]  /*1c8c0*/  HADD2.F32 R3, -RZ, R3.H0_H0 ;  /* 0x20000003ff037230 */ /* 0x020fca0000004100 */
[----:B------:R-:W-:-:S04]  /*1c8d0*/  FMUL R0, R3, R16 ;  /* 0x0000001003007220 */ /* 0x000fc80000400000 */
[----:B------:R-:W-:-:S05]  /*1c8e0*/  FFMA R0, R151, R2, R0 ;  /* 0x0000000297007223 */ /* 0x000fca0000000000 */
[----:B------:R-:W-:-:S05]  /*1c8f0*/  F2FP.F16.F32.PACK_AB R0, RZ, R0 ;  /* 0x00000000ff00723e */ /* 0x000fca00000000ff */
[----:B------:R4:W-:Y:S01]  /*1c900*/  STG.E.U16 desc[UR44][R158.64+0x1f2], R0 ;  /* 0x0001f2009e007986 */ /* 0x0009e2000c10152c */
[----:B------:R-:W-:Y:S05]  /*1c910*/  BRA `(.L_x_536) ;  /* 0x0000004c00987947 */ /* 0x000fea0003800000 */
.L_x_29:
[----:B------:R-:W2:Y:S01]  /*1c920*/  LDL.LU R3, [R1] ;  /* 0x0000000001037983 */ /* 0x000ea20000300800 */
[----:B------:R-:W-:-:S03]  /*1c930*/  ULDC.64 UR4, c[0x0][0x5c0] ;  /* 0x0001700000047ab9 */ /* 0x000fc60000000a00 */
[----:B------:R-:W3:Y:S04]  /*1c940*/  LDL.LU R9, [R1+0x60] ;  /* 0x0000600001097983 */ /* 0x000ee80000300800 */
[----:B------:R-:W4:Y:S04]  /*1c950*/  LDL.LU R11, [R1+0x8c] ;  /* 0x00008c00010b7983 */ /* 0x000f280000300800 */
[----:B------:R-:W5:Y:S04]  /*1c960*/  LDL.LU R235, [R1+0x9c] ;  /* 0x00009c0001eb7983 */ /* 0x000f680000300800 */
        /* <DEDUP_REMOVED lines=75> */
[----:B------:R-:W5:Y:S01]  /*1ce20*/  LDL.LU R158, [R1+0x1cc] ;  /* 0x0001cc00019e7983 */ /* 0x000f620000300800 */
[----:B--2---:R-:W-:-:S03]  /*1ce30*/  FMUL R3, R3, R2 ;  /* 0x0000000203037220 */ /* 0x004fc60000400000 */
[----:B------:R-:W2:Y:S01]  /*1ce40*/  LDL.LU R157, [R1+0x1d0] ;  /* 0x0001d000019d7983 */ /* 0x000ea20000300800 */
[----:B------:R-:W-:-:S03]  /*1ce50*/  LEA R4, P0, R6, UR4, 0x1 ;  /* 0x0000000406047c11 */ /* 0x000fc6000f8008ff */
[----:B------:R-:W2:Y:S04]  /*1ce60*/  LDL.LU R156, [R1+0x1d4] ;  /* 0x0001d400019c7983 */ /* 0x000ea80000300800 */
[----:B------:R-:W2:Y:S04]  /*1ce70*/  LDL.LU R155, [R1+0x1d8] ;  /* 0x0001d800019b7983 */ /* 0x000ea80000300800 */
[----:B------:R-:W2:Y:S04]  /*1ce80*/  LDL.LU R154, [R1+0x1dc] ;  /* 0x0001dc00019a7983 */ /* 0x000ea80000300800 */
[----:B------:R-:W2:Y:S01]  /*1ce90*/  LDL.LU R153, [R1+0x1e0] ;  /* 0x0001e00001997983 */ /* 0x000ea20000300800 */
[----:B------:R-:W-:-:S03]  /*1cea0*/  LEA.HI.X R5, R6, UR5, R10, 0x1, P0 ;  /* 0x0000000506057c11 */ /* 0x000fc600080f0c0a */
[----:B------:R-:W2:Y:S01]  /*1ceb0*/  LDL.LU R152, [R1+0x1e4] ;  /* 0x0001e40001987983 */ /* 0x000ea20000300800 */
[----:B------:R-:W-:-:S03]  /*1cec0*/  F2FP.F16.F32.PACK_AB R3, RZ, R3 ;  /* 0x00000003ff03723e */ /* 0x000fc600000000ff */
[----:B------:R-:W2:Y:S04]  /*1ced0*/  LDL.LU R23, [R1+0x1e8] ;  /* 0x0001e80001177983 */ /* 0x000ea80000300800 */
[----:B------:R-:W2:Y:S04]  /*1cee0*/  LDL.LU R22, [R1+0x1ec] ;  /* 0x0001ec0001167983 */ /* 0x000ea80000300800 */
[----:B------:R-:W2:Y:S04]  /*1cef0*/  LDL.LU R21, [R1+0x1f0] ;  /* 0x0001f00001157983 */ /* 0x000ea80000300800 */
[----:B------:R-:W2:Y:S04]  /*1cf00*/  LDL.LU R20, [R1+0x1f4] ;  /* 0x0001f40001147983 */ /* 0x000ea80000300800 */
[----:B------:R-:W2:Y:S04]  /*1cf10*/  LDL.LU R19, [R1+0x1f8] ;  /* 0x0001f80001137983 */ /* 0x000ea80000300800 */
[----:B------:R-:W2:Y:S04]  /*1cf20*/  LDL.LU R18, [R1+0x1fc] ;  /* 0x0001fc0001127983 */ /* 0x000ea80000300800 */
[----:B------:R-:W3:Y:S04]  /*1cf30*/  LDL.LU R7, [R1+0x8] ;  /* 0x0000080001077983 */ /* 0x000ee80000300800 */
[----:B------:R-:W4:Y:S04]  /*1cf40*/  LDL.LU R6, [R1+0xc] ;  /* 0x00000c0001067983 */ /* 0x000f280000300800 */
[----:B------:R0:W-:Y:S04]  /*1cf50*/  @P1 STG.E.U16 desc[UR44][R4.64], R3 ;  /* 0x0000000304001986 */ /* 0x0001e8000c10152c */
[----:B0-----:R-:W5:Y:S01]  /*1cf60*/  LDL.LU R3, [R1+0x4] ;  /* 0x0000040001037983 */ /* 0x001f620000300800 */
[----:B------:R-:W-:Y:S01]  /*1cf70*/  ISETP.GT.AND P0, PT, R0, 0x1, P3 ;  /* 0x000000010000780c */ /* 0x000fe20001f04270 */
[----:B------:R-:W-:Y:S01]  /*1cf80*/  USHF.L.U32 UR5, UR8, 0x4, URZ ;  /* 0x0000000408057899 */ /* 0x000fe2000800063f */
[----:B------:R-:W-:Y:S01]  /*1cf90*/  ISETP.GT.AND P2, PT, R17, 0x8, PT ;  /* 0x000000081100780c */ /* 0x000fe20003f44270 */
[----:B------:R-:W-:Y:S01]  /*1cfa0*/  USHF.L.U64.HI UR4, UR8, 0x4, UR9 ;  /* 0x0000000408047899 */ /* 0x000fe20008010209 */
[----:B---3--:R-:W-:-:S05]  /*1cfb0*/  FMUL R7, R7, R2 ;  /* 0x0000000207077220 */ /* 0x008fca0000400000 */
[----:B------:R-:W-:-:S04]  /*1cfc0*/  F2FP.F16.F32.PACK_AB R7, RZ, R7 ;  /* 0x00000007ff07723e */ /* 0x000fc800000000ff */
[----:B------:R-:W-:Y:S01]  /*1cfd0*/  PRMT R8, R7, 0x7610, R8 ;  /* 0x0000761007087816 */ /* 0x000fe20000000008 */
[----:B-----5:R-:W-:-:S05]  /*1cfe0*/  FMUL R3, R3, R2 ;  /* 0x0000000203037220 */ /* 0x020fca0000400000 */
[----:B------:R-:W-:-:S05]  /*1cff0*/  F2FP.F16.F32.PACK_AB R3, RZ, R3 ;  /* 0x00000003ff03723e */ /* 0x000fca00000000ff */
[----:B------:R4:W-:Y:S01]  /*1d000*/  @P0 STG.E.U16 desc[UR44][R4.64+0x2], R3 ;  /* 0x0000020304000986 */ /* 0x0009e2000c10152c */
[----:B------:R-:W-:Y:S01]  /*1d010*/  ISETP.GT.AND P0, PT, R0, RZ, P2 ;  /* 0x000000ff0000720c */ /* 0x000fe20001704270 */
[----:B----4-:R-:W-:Y:S01]  /*1d020*/  FMUL R3, R6, R2 ;  /* 0x0000000206037220 */ /* 0x010fe20000400000 */
[----:B------:R-:W-:-:S04]  /*1d030*/  IADD3 R6, P1, R4, UR5, RZ ;  /* 0x0000000504067c10 */ /* 0x000fc8000ff3e0ff */
[----:B------:R-:W-:Y:S02]  /*1d040*/  IADD3.X R7, R5, UR4, RZ, P1, !PT ;  /* 0x0000000405077c10 */ /* 0x000fe40008ffe4ff */
[----:B------:R-:W-:-:S05]  /*1d050*/  F2FP.F16.F32.PACK_AB R3, RZ, R3 ;  /* 0x00000003ff03723e */ /* 0x000fca00000000ff */
[----:B------:R0:W-:Y:S01]  /*1d060*/  @P0 STG.E.U16 desc[UR44][R6.64], R8 ;  /* 0x0000000806000986 */ /* 0x0001e2000c10152c */
[----:B------:R-:W-:-:S03]  /*1d070*/  ISETP.GT.AND P0, PT, R0, 0x1, P2 ;  /* 0x000000010000780c */ /* 0x000fc60001704270 */
[----:B0-----:R-:W3:Y:S10]  /*1d080*/  LDL.LU R8, [R1+0x50] ;  /* 0x0000500001087983 */ /* 0x001ef40000300800 */
[----:B------:R0:W-:Y:S04]  /*1d090*/  @P0 STG.E.U16 desc[UR44][R6.64+0x2], R3 ;  /* 0x0000020306000986 */ /* 0x0001e8000c10152c */
[----:B0-----:R-:W4:Y:S01]  /*1d0a0*/  LDL.LU R3, [R1+0x10] ;  /* 0x0000100001037983 */ /* 0x001f220000300800 */
[----:B------:R-:W-:Y:S01]  /*1d0b0*/  ISETP.GT.AND P0, PT, R0, 0x8, P3 ;  /* 0x000000080000780c */ /* 0x000fe20001f04270 */
[----:B----4-:R-:W-:-:S05]  /*1d0c0*/  FMUL R3, R3, R2 ;  /* 0x0000000203037220 */ /* 0x010fca0000400000 */
[----:B------:R-:W-:-:S07]  /*1d0d0*/  F2FP.F16.F32.PACK_AB R3, RZ, R3 ;  /* 0x00000003ff03723e */ /* 0x000fce00000000ff */
        /* <DEDUP_REMOVED lines=73> */
[----:B---3--:R-:W-:-:S05]  /*1d570*/  FMUL R8, R8, R2 ;  /* 0x0000000208087220 */ /* 0x008fca0000400000 */
[----:B------:R-:W-:Y:S01]  /*1d580*/  F2FP.F16.F32.PACK_AB R8, RZ, R8 ;  /* 0x00000008ff08723e */ /* 0x000fe200000000ff */
[----:B----4-:R-:W-:-:S05]  /*1d590*/  FMUL R3, R3, R2 ;  /* 0x0000000203037220 */ /* 0x010fca0000400000 */
[----:B------:R-:W-:-:S05]  /*1d5a0*/  F2FP.F16.F32.PACK_AB R3, RZ, R3 ;  /* 0x00000003ff03723e */ /* 0x000fca00000000ff */
[----:B------:R0:W-:Y:S01]  /*1d5b0*/  @P0 STG.E.U16 desc[UR44][R6.64+0x42], R3 ;  /* 0x0000420306000986 */ /* 0x0001e2000c10152c */
[----:B------:R-:W-:-:S03]  /*1d5c0*/  ISETP.GT.AND P0, PT, R0, 0x28, P3 ;  /* 0x000000280000780c */ /* 0x000fc60001f04270 */
[----:B0-----:R-:W3:Y:S01]  /*1d5d0*/  LDL.LU R3, [R1+0x54] ;  /* 0x0000540001037983 */ /* 0x001ee20000300800 */
[----:B------:R-:W-:-:S09]  /*1d5e0*/  ISETP.GT.AND P1, PT, R0, 0x29, P3 ;  /* 0x000000290000780c */ /* 0x000fd20001f24270 */
[----:B------:R0:W-:Y:S04]  /*1d5f0*/  @P0 STG.E.U16 desc[UR44][R4.64+0x50], R8 ;  /* 0x0000500804000986 */ /* 0x0001e8000c10152c */
[----:B0-----:R-:W4:Y:S01]  /*1d600*/  LDL.LU R8, [R1+0x58] ;  /* 0x0000580001087983 */ /* 0x001f220000300800 */
[----:B---3--:R-:W-:-:S05]  /*1d610*/  FMUL R3, R3, R2 ;  /* 0x0000000203037220 */ /* 0x008fca0000400000 */
[----:B------:R-:W-:-:S05]  /*1d620*/  F2FP.F16.F32.PACK_AB R3, RZ, R3 ;  /* 0x00000003ff03723e */ /* 0x000fca00000000ff */
[----:B------:R0:W-:Y:S01]  /*1d630*/  @P1 STG.E.U16 desc[UR44][R4.64+0x52], R3 ;  /* 0x0000520304001986 */ /* 0x0001e2000c10152c */
[----:B----4-:R-:W-:-:S05]  /*1d640*/  FMUL R8, R8, R2 ;  /* 0x0000000208087220 */ /* 0x010fca0000400000 */
[----:B------:R-:W-:Y:S01]  /*1d650*/  F2FP.F16.F32.PACK_AB R8, RZ, R8 ;  /* 0x00000008ff08723e */ /* 0x000fe200000000ff */
[----:B0-----:R-:W3:Y:S03]  /*1d660*/  LDL.LU R3, [R1+0x5c] ;  /* 0x00005c0001037983 */ /* 0x001ee60000300800 */
[----:B------:R-:W-:Y:S02]  /*1d670*/  PRMT R10, R8, 0x7610, R10 ;  /* 0x00007610080a7816 */ /* 0x000fe4000000000a */
[----:B------:R-:W4:Y:S01]  /*1d680*/  LDL.LU R8, [R1+0x64] ;  /* 0x0000640001087983 */ /* 0x000f220000300800 */
[C---:B------:R-:W-:Y:S02]  /*1d690*/  ISETP.GT.AND P1, PT, R0.reuse, 0x28, P2 ;  /* 0x000000280000780c */ /* 0x040fe40001724270 */
[C---:B------:R-:W-:Y:S02]  /*1d6a0*/  ISETP.GT.AND P4, PT, R0.reuse, 0x29, P2 ;  /* 0x000000290000780c */ /* 0x040fe40001784270 */
[C---:B------:R-:W-:Y:S01]  /*1d6b0*/  ISETP.GT.AND P5, PT, R0.reuse, 0x30, P3 ;  /* 0x000000300000780c */ /* 0x040fe20001fa4270 */
[----:B------:R-:W-:Y:S01]  /*1d6c0*/  FMUL R9, R9, R2 ;  /* 0x0000000209097220 */ /* 0x000fe20000400000 */
[----:B------:R-:W-:-:S04]  /*1d6d0*/  ISETP.GT.AND P0, PT, R0, 0x31, P3 ;  /* 0x000000310000780c */ /* 0x000fc80001f04270 */
[----:B------:R-:W-:-:S03]  /*1d6e0*/  F2FP.F16.F32.PACK_AB R9, RZ, R9 ;  /* 0x00000009ff09723e */ /* 0x000fc600000000ff */
[----:B------:R0:W-:Y:S04]  /*1d6f0*/  @P1 STG.E.U16 desc[UR44][R6.64+0x50], R10 ;  /* 0x0000500a06001986 */ /* 0x0001e8000c10152c */
[----:B0-----:R-:W5:Y:S01]  /*1d700*/  LDL.LU R10, [R1+0x74] ;  /* 0x00007400010a7983 */ /* 0x001f620000300800 */
[----:B---3--:R-:W-:-:S05]  /*1d710*/  FMUL R3, R3, R2 ;  /* 0x0000000203037220 */ /* 0x008fca0000400000 */
[----:B------:R-:W-:Y:S01]  /*1d720*/  F2FP.F16.F32.PACK_AB R3, RZ, R3 ;  /* 0x00000003ff03723e */ /* 0x000fe200000000ff */
[----:B----4-:R-:W-:-:S04]  /*1d730*/  FMUL R8, R8, R2 ;  /* 0x0000000208087220 */ /* 0x010fc80000400000 */
[----:B------:R0:W-:Y:S04]  /*1d740*/  @P4 STG.E.U16 desc[UR44][R6.64+0x52], R3 ;  /* 0x0000520306004986 */ /* 0x0001e8000c10152c */
[----:B------:R1:W-:Y:S01]  /*1d750*/  @P5 STG.E.U16 desc[UR44][R4.64+0x60], R9 ;  /* 0x0000600904005986 */ /* 0x0003e2000c10152c */
[----:B0-----:R-:W-:-:S03]  /*1d760*/  F2FP.F16.F32.PACK_AB R3, RZ, R8 ;  /* 0x00000008ff03723e */ /* 0x001fc600000000ff */
[----:B------:R-:W3:Y:S01]  /*1d770*/  LDL.LU R8, [R1+0x68] ;  /* 0x0000680001087983 */ /* 0x000ee20000300800 */
[----:B-1----:R-:W-:-:S03]  /*1d780*/  PRMT R9, R3, 0x7610, R9 ;  /* 0x0000761003097816 */ /* 0x002fc60000000009 */
[----:B------:R-:W4:Y:S04]  /*1d790*/  LDL.LU R3, [R1+0x6c] ;  /* 0x00006c0001037983 */ /* 0x000f280000300800 */
[----:B------:R0:W-:Y:S04]  /*1d7a0*/  @P0 STG.E.U16 desc[UR44][R4.64+0x62], R9 ;  /* 0x0000620904000986 */ /* 0x0001e8000c10152c */
[----:B0-----:R-:W2:Y:S01]  /*1d7b0*/  LDL.LU R9, [R1+0x70] ;  /* 0x0000700001097983 */ /* 0x001ea20000300800 */
[----:B------:R-:W-:Y:S01]  /*1d7c0*/  ISETP.GT.AND P1, PT, R0, 0x30, P2 ;  /* 0x000000300000780c */ /* 0x000fe20001724270 */
[----:B---3--:R-:W-:-:S05]  /*1d7d0*/  FMUL R8, R8, R2 ;  /* 0x0000000208087220 */ /* 0x008fca0000400000 */
[----:B------:R-:W-:-:S07]  /*1d7e0*/  F2FP.F16.F32.PACK_AB R8, RZ, R8 ;  /* 0x00000008ff08723e */ /* 0x000fce00000000ff */
[----:B------:R0:W-:Y:S01]  /*1d7f0*/  @P1 STG.E.U16 desc[UR44][R6.64+0x60], R8 ;  /* 0x0000600806001986 */ /* 0x0001e2000c10152c */
[----:B--2---:R-:W-:-:S05]  /*1d800*/  FMUL R9, R9, R2 ;  /* 0x0000000209097220 */ /* 0x004fca0000400000 */
[----:B0-----:R-:W-:-:S04]  /*1d810*/  F2FP.F16.F32.PACK_AB R8, RZ, R9 ;  /* 0x00000009ff08723e */ /* 0x001fc800000000ff */
[----:B------:R-:W-:Y:S02]  /*1d820*/  PRMT R9, R8, 0x7610, R9 ;  /* 0x0000761008097816 */ /* 0x000fe40000000009 */
[----:B------:R-:W2:Y:S01]  /*1d830*/  LDL.LU R8, [R1+0x78] ;  /* 0x0000780001087983 */ /* 0x000ea20000300800 */
[----:B------:R-:W-:Y:S01]  /*1d840*/  ISETP.GT.AND P4, PT, R0, 0x31, P2 ;  /* 0x000000310000780c */ /* 0x000fe20001784270 */
[-C--:B----4-:R-:W-:Y:S01]  /*1d850*/  FMUL R3, R3, R2.reuse ;  /* 0x0000000203037220 */ /* 0x090fe20000400000 */
[----:B-----5:R-:W-:Y:S01]  /*1d860*/  FMUL R10, R10, R2 ;  /* 0x000000020a0a7220 */ /* 0x020fe20000400000 */
[----:B------:R-:W-:-:S03]  /*1d870*/  ISETP.GT.AND P5, PT, R0, 0x38, P3 ;  /* 0x000000380000780c */ /* 0x000fc60001fa4270 */
[----:B------:R-:W-:Y:S02]  /*1d880*/  F2FP.F16.F32.PACK_AB R3, RZ, R3 ;  /* 0x00000003ff03723e */ /* 0x000fe400000000ff */
[----:B------:R-:W-:-:S05]  /*1d890*/  ISETP.GT.AND P6, PT, R0, 0x39, P3 ;  /* 0x000000390000780c */ /* 0x000fca0001fc4270 */
[----:B------:R0:W-:Y:S04]  /*1d8a0*/  @P4 STG.E.U16 desc[UR44][R6.64+0x62], R3 ;  /* 0x0000620306004986 */ /* 0x0001e8000c10152c */
[----:B------:R1:W-:Y:S01]  /*1d8b0*/  @P5 STG.E.U16 desc[UR44][R4.64+0x70], R9 ;  /* 0x0000700904005986 */ /* 0x0003e2000c10152c */
[----:B0-----:R-:W-:-:S04]  /*1d8c0*/  F2FP.F16.F32.PACK_AB R3, RZ, R10 ;  /* 0x0000000aff03723e */ /* 0x001fc800000000ff */
[----:B------:R-:W-:Y:S01]  /*1d8d0*/  PRMT R10, R3, 0x7610, R10 ;  /* 0x00007610030a7816 */ /* 0x000fe2000000000a */
[----:B-1----:R-:W3:Y:S04]  /*1d8e0*/  LDL.LU R9, [R1+0x7c] ;  /* 0x00007c0001097983 */ /* 0x002ee80000300800 */
[----:B------:R0:W-:Y:S01]  /*1d8f0*/  @P6 STG.E.U16 desc[UR44][R4.64+0x72], R10 ;  /* 0x0000720a04006986 */ /* 0x0001e2000c10152c */
[----:B--2---:R-:W-:-:S05]  /*1d900*/  FMUL R8, R8, R2 ;  /* 0x0000000208087220 */ /* 0x004fca0000400000 */
[----:B------:R-:W-:Y:S02]  /*1d910*/  F2FP.F16.F32.PACK_AB R3, RZ, R8 ;  /* 0x00000008ff03723e */ /* 0x000fe400000000ff */
[----:B------:R-:W2:Y:S02]  /*1d920*/  LDL.LU R8, [R1+0x80] ;  /* 0x0000800001087983 */ /* 0x000ea40000300800 */
[----:B0-----:R-:W-:Y:S02]  /*1d930*/  PRMT R10, R3, 0x7610, R10 ;  /* 0x00007610030a7816 */ /* 0x001fe4000000000a */
[----:B------:R-:W4:Y:S01]  /*1d940*/  LDL.LU R3, [R1+0x84] ;  /* 0x0000840001037983 */ /* 0x000f220000300800 */
[----:B------:R-:W-:-:S13]  /*1d950*/  ISETP.GT.AND P0, PT, R0, 0x38, P2 ;  /* 0x000000380000780c */ /* 0x000fda0001704270 */
[----:B------:R0:W-:Y:S01]  /*1d960*/  @P0 STG.E.U16 desc[UR44][R6.64+0x70], R10 ;  /* 0x0000700a06000986 */ /* 0x0001e2000c10152c */
[-C--:B--2---:R-:W-:Y:S01]  /*1d970*/  FMUL R8, R8, R2.reuse ;  /* 0x0000000208087220 */ /* 0x084fe20000400000 */
[----:B----4-:R-:W-:-:S04]  /*1d980*/  FMUL R3, R3, R2 ;  /* 0x0000000203037220 */ /* 0x010fc80000400000 */
[----:B0-----:R-:W-:Y:S02]  /*1d990*/  F2FP.F16.F32.PACK_AB R10, RZ, R8 ;  /* 0x00000008ff0a723e */ /* 0x001fe400000000ff */
[----:B------:R-:W-:Y:S02]  /*1d9a0*/  F2FP.F16.F32.PACK_AB R8, RZ, R3 ;  /* 0x00000003ff08723e */ /* 0x000fe400000000ff */
[----:B------:R-:W2:Y:S01]  /*1d9b0*/  LDL.LU R3, [R1+0x88] ;  /* 0x0000880001037983 */ /* 0x000ea20000300800 */
[----:B------:R-:W-:Y:S01]  /*1d9c0*/  ISETP.GT.AND P1, PT, R0, 0x39, P2 ;  /* 0x000000390000780c */ /* 0x000fe20001724270 */
[----:B---3--:R-:W-:-:S05]  /*1d9d0*/  FMUL R9, R9, R2 ;  /* 0x0000000209097220 */ /* 0x008fca0000400000 */
[----:B------:R-:W-:-:S07]  /*1d9e0*/  F2FP.F16.F32.PACK_AB R9, RZ, R9 ;  /* 0x00000009ff09723e */ /* 0x000fce00000000ff */
[----:B------:R0:W-:Y:S04]  /*1d9f0*/  @P1 STG.E.U16 desc[UR44][R6.64+0x72], R9 ;  /* 0x0000720906001986 */ /* 0x0001e8000c10152c */
[----:B0-----:R-:W3:Y:S01]  /*1da00*/  LDL.LU R9, [R1+0x94] ;  /* 0x0000940001097983 */ /* 0x001ee20000300800 */
[----:B--2---:R-:W-:-:S05]  /*1da10*/  FMUL R3, R3, R2 ;  /* 0x0000000203037220 */ /* 0x004fca0000400000 */
[----:B------:R-:W-:-:S04]  /*1da20*/  F2FP.F16.F32.PACK_AB R3, RZ, R3 ;  /* 0x00000003ff03723e */ /* 0x000fc800000000ff */
[----:B------:R-:W-:Y:S02]  /*1da30*/  PRMT R12, R3, 0x7610, R12 ;  /* 0x00007610030c7816 */ /* 0x000fe4000000000c */
[----:B------:R-:W2:Y:S01]  /*1da40*/  LDL.LU R3, [R1+0x90] ;  /* 0x0000900001037983 */ /* 0x000ea20000300800 */
[----:B------:R-:W-:-:S13]  /*1da50*/  ISETP.GT.AND P4, PT, R0, 0x40, P3 ;  /* 0x000000400000780c */ /* 0x000fda0001f84270 */
[----:B------:R0:W-:Y:S01]  /*1da60*/  @P4 STG.E.U16 desc[UR44][R4.64+0x80], R10 ;  /* 0x0000800a04004986 */ /* 0x0001e2000c10152c */
[----:B--2---:R-:W-:-:S05]  /*1da70*/  FMUL R3, R3, R2 ;  /* 0x0000000203037220 */ /* 0x004fca0000400000 */
[----:B0-----:R-:W-:Y:S02]  /*1da80*/  F2FP.F16.F32.PACK_AB R10, RZ, R3 ;  /* 0x00000003ff0a723e */ /* 0x001fe400000000ff */
[----:B------:R-:W2:Y:S01]  /*1da90*/  LDL.LU R3, [R1+0x98] ;  /* 0x0000980001037983 */ /* 0x000ea20000300800 */
[C---:B------:R-:W-:Y:S02]  /*1daa0*/  ISETP.GT.AND P5, PT, R0.reuse, 0x41, P3 ;  /* 0x000000410000780c */ /* 0x040fe40001fa4270 */
[C---:B------:R-:W-:Y:S01]  /*1dab0*/  ISETP.GT.AND P0, PT, R0.reuse, 0x40, P2 ;  /* 0x000000400000780c */ /* 0x040fe20001704270 */
[-C--:B---3--:R-:W-:Y:S01]  /*1dac0*/  FMUL R9, R9, R2.reuse ;  /* 0x0000000209097220 */ /* 0x088fe20000400000 */
[C---:B------:R-:W-:Y:S01]  /*1dad0*/  ISETP.GT.AND P1, PT, R0.reuse, 0x41, P2 ;  /* 0x000000410000780c */ /* 0x040fe20001724270 */
[----:B------:R-:W-:Y:S01]  /*1dae0*/  FMUL R11, R11, R2 ;  /* 0x000000020b0b7220 */ /* 0x000fe20000400000 */
[----:B------:R-:W-:Y:S02]  /*1daf0*/  ISETP.GT.AND P4, PT, R0, 0x48, P3 ;  /* 0x000000480000780c */ /* 0x000fe40001f84270 */
[----:B------:R-:W-:-:S05]  /*1db00*/  F2FP.F16.F32.PACK_AB R9, RZ, R9 ;  /* 0x00000009ff09723e */ /* 0x000fca00000000ff */
[----:B------:R0:W-:Y:S01]  /*1db10*/  @P5 STG.E.U16 desc[UR44][R4.64+0x82], R8 ;  /* 0x0000820804005986 */ /* 0x0001e2000c10152c */
[----:B------:R-:W-:-:S03]  /*1db20*/  ISETP.GT.AND P5, PT, R0, 0x49, P3 ;  /* 0x000000490000780c */ /* 0x000fc60001fa4270 */
[----:B------:R1:W-:Y:S01]  /*1db30*/  @P0 STG.E.U16 desc[UR44][R6.64+0x80], R12 ;  /* 0x0000800c06000986 */ /* 0x0003e2000c10152c */
[----:B------:R-:W-:Y:S02]  /*1db40*/  ISETP.GT.AND P0, PT, R0, 0x48, P2 ;  /* 0x000000480000780c */ /* 0x000fe40001704270 */
[----:B------:R-:W-:Y:S02]  /*1db50*/  F2FP.F16.F32.PACK_AB R11, RZ, R11 ;  /* 0x0000000bff0b723e */ /* 0x000fe400000000ff */
[----:B0-----:R-:W-:-:S03]  /*1db60*/  PRMT R8, R10, 0x7610, R8 ;  /* 0x000076100a087816 */ /* 0x001fc60000000008 */
[----:B------:R-:W-:Y:S01]  /*1db70*/  @P1 STG.E.U16 desc[UR44][R6.64+0x82], R11 ;  /* 0x0000820b06001986 */ /* 0x000fe2000c10152c */
[----:B-1----:R-:W-:Y:S02]  /*1db80*/  PRMT R12, R9, 0x7610, R12 ;  /* 0x00007610090c7816 */ /* 0x002fe4000000000c */
[C---:B------:R-:W-:Y:S01]  /*1db90*/  ISETP.GT.AND P1, PT, R0.reuse, 0x49, P2 ;  /* 0x000000490000780c */ /* 0x040fe20001724270 */
[----:B------:R0:W-:Y:S01]  /*1dba0*/  @P4 STG.E.U16 desc[UR44][R4.64+0x90], R8 ;  /* 0x0000900804004986 */ /* 0x0001e2000c10152c */
[----:B------:R-:W-:-:S03]  /*1dbb0*/  ISETP.GT.AND P4, PT, R0, 0x50, P3 ;  /* 0x000000500000780c */ /* 0x000fc60001f84270 */
[----:B------:R1:W-:Y:S01]  /*1dbc0*/  @P5 STG.E.U16 desc[UR44][R4.64+0x92], R12 ;  /* 0x0000920c04005986 */ /* 0x0003e2000c10152c */
[----:B0-----:R-:W-:Y:S01]  /*1dbd0*/  FMUL R8, R233, R2 ;  /* 0x00000002e9087220 */ /* 0x001fe20000400000 */
[----:B------:R-:W-:-:S04]  /*1dbe0*/  ISETP.GT.AND P5, PT, R0, 0x51, P3 ;  /* 0x000000510000780c */ /* 0x000fc80001fa4270 */
[----:B------:R-:W-:-:S04]  /*1dbf0*/  F2FP.F16.F32.PACK_AB R8, RZ, R8 ;  /* 0x00000008ff08723e */ /* 0x000fc800000000ff */
[----:B-1----:R-:W-:Y:S02]  /*1dc00*/  PRMT R12, R8, 0x7610, R12 ;  /* 0x00007610080c7816 */ /* 0x002fe4000000000c */
[----:B------:R-:W-:Y:S01]  /*1dc10*/  ISETP.GT.AND P6, PT, R0, 0x71, P3 ;  /* 0x000000710000780c */ /* 0x000fe20001fc4270 */
[----:B--2---:R-:W-:-:S05]  /*1dc20*/  FMUL R3, R3, R2 ;  /* 0x0000000203037220 */ /* 0x004fca0000400000 */
[----:B------:R-:W-:Y:S01]  /*1dc30*/  F2FP.F16.F32.PACK_AB R10, RZ, R3 ;  /* 0x00000003ff0a723e */ /* 0x000fe200000000ff */
[----:B------:R-:W-:-:S05]  /*1dc40*/  FMUL R3, R235, R2 ;  /* 0x00000002eb037220 */ /* 0x000fca0000400000 */
[----:B------:R-:W-:Y:S01]  /*1dc50*/  F2FP.F16.F32.PACK_AB R9, RZ, R3 ;  /* 0x00000003ff09723e */ /* 0x000fe200000000ff */
[-C--:B------:R-:W-:Y:S01]  /*1dc60*/  FMUL R3, R234, R2.reuse ;  /* 0x00000002ea037220 */ /* 0x080fe20000400000 */
[----:B------:R0:W-:Y:S04]  /*1dc70*/  @P0 STG.E.U16 desc[UR44][R6.64+0x90], R10 ;  /* 0x0000900a06000986 */ /* 0x0001e8000c10152c */
[----:B------:R-:W-:Y:S02]  /*1dc80*/  F2FP.F16.F32.PACK_AB R3, RZ, R3 ;  /* 0x00000003ff03723e */ /* 0x000fe400000000ff */
[----:B------:R-:W-:Y:S01]  /*1dc90*/  PRMT R11, R9, 0x7610, R11 ;  /* 0x00007610090b7816 */ /* 0x000fe2000000000b */
[-C--:B------:R-:W-:Y:S01]  /*1dca0*/  FMUL R9, R232, R2.reuse ;  /* 0x00000002e8097220 */ /* 0x080fe20000400000 */
[----:B0-----:R-:W-:Y:S01]  /*1dcb0*/  PRMT R10, R3, 0x7610, R10 ;  /* 0x00007610030a7816 */ /* 0x001fe2000000000a */
[----:B------:R-:W-:-:S02]  /*1dcc0*/  FMUL R3, R231, R2 ;  /* 0x00000002e7037220 */ /* 0x000fc40000400000 */
[----:B------:R0:W-:Y:S01]  /*1dcd0*/  @P1 STG.E.U16 desc[UR44][R6.64+0x92], R11 ;  /* 0x0000920b06001986 */ /* 0x0001e2000c10152c */
[----:B------:R-:W-:Y:S02]  /*1dce0*/  ISETP.GT.AND P1, PT, R0, 0x50, P2 ;  /* 0x000000500000780c */ /* 0x000fe40001724270 */
[----:B------:R-:W-:Y:S02]  /*1dcf0*/  F2FP.F16.F32.PACK_AB R9, RZ, R9 ;  /* 0x00000009ff09723e */ /* 0x000fe400000000ff */
[----:B------:R-:W-:Y:S01]  /*1dd00*/  F2FP.F16.F32.PACK_AB R8, RZ, R3 ;  /* 0x00000003ff08723e */ /* 0x000fe200000000ff */
[----:B------:R-:W-:Y:S01]  /*1dd10*/  FMUL R3, R230, R2 ;  /* 0x00000002e6037220 */ /* 0x000fe20000400000 */
[C---:B------:R-:W-:Y:S01]  /*1dd20*/  ISETP.GT.AND P0, PT, R0.reuse, 0x51, P2 ;  /* 0x000000510000780c */ /* 0x040fe20001704270 */
[----:B------:R1:W-:Y:S01]  /*1dd30*/  @P4 STG.E.U16 desc[UR44][R4.64+0xa0], R10 ;  /* 0x0000a00a04004986 */ /* 0x0003e2000c10152c */
[----:B------:R-:W-:Y:S02]  /*1dd40*/  ISETP.GT.AND P4, PT, R0, 0x58, P3 ;  /* 0x000000580000780c */ /* 0x000fe40001f84270 */
[----:B0-----:R-:W-:-:S02]  /*1dd50*/  PRMT R11, R9, 0x7610, R11 ;  /* 0x00007610090b7816 */ /* 0x001fc4000000000b */
[----:B------:R-:W-:Y:S01]  /*1dd60*/  F2FP.F16.F32.PACK_AB R9, RZ, R3 ;  /* 0x00000003ff09723e */ /* 0x000fe200000000ff */
[-C--:B------:R-:W-:Y:S01]  /*1dd70*/  FMUL R3, R228, R2.reuse ;  /* 0x00000002e4037220 */ /* 0x080fe20000400000 */
[----:B------:R-:W-:Y:S01]  /*1dd80*/  PRMT R13, R8, 0x7610, R13 ;  /* 0x00007610080d7816 */ /* 0x000fe2000000000d */
[----:B------:R-:W-:Y:S01]  /*1dd90*/  FMUL R8, R229, R2 ;  /* 0x00000002e5087220 */ /* 0x000fe20000400000 */
[----:B------:R-:W-:Y:S01]  /*1dda0*/  @P5 STG.E.U16 desc[UR44][R4.64+0xa2], R12 ;  /* 0x0000a20c04005986 */ /* 0x000fe2000c10152c */
[----:B------:R-:W-:Y:S02]  /*1ddb0*/  ISETP.GT.AND P5, PT, R0, 0x59, P3 ;  /* 0x000000590000780c */ /* 0x000fe40001fa4270 */
[----:B------:R-:W-:Y:S01]  /*1ddc0*/  F2FP.F16.F32.PACK_AB R3, RZ, R3 ;  /* 0x00000003ff03723e */ /* 0x000fe200000000ff */
[----:B------:R0:W-:Y:S01]  /*1ddd0*/  @P1 STG.E.U16 desc[UR44][R6.64+0xa0], R11 ;  /* 0x0000a00b06001986 */ /* 0x0001e2000c10152c */
[----:B-1----:R-:W-:Y:S01]  /*1dde0*/  F2FP.F16.F32.PACK_AB R10, RZ, R8 ;  /* 0x00000008ff0a723e */ /* 0x002fe200000000ff */
[----:B------:R-:W-:-:S02]  /*1ddf0*/  FMUL R8, R227, R2 ;  /* 0x00000002e3087220 */ /* 0x000fc40000400000 */
[----:B------:R-:W-:Y:S01]  /*1de00*/  @P0 STG.E.U16 desc[UR44][R6.64+0xa2], R13 ;  /* 0x0000a20d06000986 */ /* 0x000fe2000c10152c */
[C---:B------:R-:W-:Y:S02]  /*1de10*/  ISETP.GT.AND P0, PT, R0.reuse, 0x58, P2 ;  /* 0x000000580000780c */ /* 0x040fe40001704270 */
[C---:B------:R-:W-:Y:S01]  /*1de20*/  ISETP.GT.AND P1, PT, R0.reuse, 0x59, P2 ;  /* 0x000000590000780c */ /* 0x040fe20001724270 */
[----:B------:R1:W-:Y:S01]  /*1de30*/  @P4 STG.E.U16 desc[UR44][R4.64+0xb0], R9 ;  /* 0x0000b00904004986 */ /* 0x0003e2000c10152c */
[----:B------:R-:W-:Y:S02]  /*1de40*/  ISETP.GT.AND P4, PT, R0, 0x60, P3 ;  /* 0x000000600000780c */ /* 0x000fe40001f84270 */
[----:B0-----:R-:W-:Y:S01]  /*1de50*/  PRMT R11, R3, 0x7610, R11 ;  /* 0x00007610030b7816 */ /* 0x001fe2000000000b */
[----:B------:R-:W-:Y:S01]  /*1de60*/  FMUL R3, R226, R2 ;  /* 0x00000002e2037220 */ /* 0x000fe20000400000 */
[----:B------:R-:W-:Y:S01]  /*1de70*/  F2FP.F16.F32.PACK_AB R8, RZ, R8 ;  /* 0x00000008ff08723e */ /* 0x000fe200000000ff */
[----:B------:R0:W-:Y:S03]  /*1de80*/  @P5 STG.E.U16 desc[UR44][R4.64+0xb2], R10 ;  /* 0x0000b20a04005986 */ /* 0x0001e6000c10152c */
[----:B-1----:R-:W-:Y:S01]  /*1de90*/  F2FP.F16.F32.PACK_AB R9, RZ, R3 ;  /* 0x00000003ff09723e */ /* 0x002fe200000000ff */
[-C--:B------:R-:W-:Y:S01]  /*1dea0*/  FMUL R3, R225, R2.reuse ;  /* 0x00000002e1037220 */ /* 0x080fe20000400000 */
[----:B------:R-:W-:Y:S01]  /*1deb0*/  PRMT R12, R8, 0x7610, R12 ;  /* 0x00007610080c7816 */ /* 0x000fe2000000000c */
[----:B------:R-:W-:Y:S01]  /*1dec0*/  FMUL R8, R224, R2 ;  /* 0x00000002e0087220 */ /* 0x000fe20000400000 */
[----:B------:R1:W-:Y:S01]  /*1ded0*/  @P0 STG.E.U16 desc[UR44][R6.64+0xb0], R11 ;  /* 0x0000b00b06000986 */ /* 0x0003e2000c10152c */
[----:B0-----:R-:W-:-:S02]  /*1dee0*/  PRMT R10, R9, 0x7610, R10 ;  /* 0x00007610090a7816 */ /* 0x001fc4000000000a */
[----:B------:R-:W-:Y:S01]  /*1def0*/  F2FP.F16.F32.PACK_AB R3, RZ, R3 ;  /* 0x00000003ff03723e */ /* 0x000fe200000000ff */
[----:B------:R0:W-:Y:S01]  /*1df00*/  @P1 STG.E.U16 desc[UR44][R6.64+0xb2], R12 ;  /* 0x0000b20c06001986 */ /* 0x0001e2000c10152c */
[C---:B------:R-:W-:Y:S01]  /*1df10*/  ISETP.GT.AND P5, PT, R0.reuse, 0x61, P3 ;  /* 0x000000610000780c */ /* 0x040fe20001fa4270 */
[-C--:B------:R-:W-:Y:S01]  /*1df20*/  FMUL R9, R223, R2.reuse ;  /* 0x00000002df097220 */ /* 0x080fe20000400000 */
[C---:B------:R-:W-:Y:S01]  /*1df30*/  ISETP.GT.AND P1, PT, R0.reuse, 0x60, P2 ;  /* 0x000000600000780c */ /* 0x040fe20001724270 */
[----:B------:R-:W-:Y:S01]  /*1df40*/  @P4 STG.E.U16 desc[UR44][R4.64+0xc0], R10 ;  /* 0x0000c00a04004986 */ /* 0x000fe2000c10152c */
[----:B------:R-:W-:Y:S02]  /*1df50*/  ISETP.GT.AND P4, PT, R0, 0x61, P2 ;  /* 0x000000610000780c */ /* 0x000fe40001784270 */
[----:B-1----:R-:W-:Y:S01]  /*1df60*/  PRMT R11, R3, 0x7610, R11 ;  /* 0x00007610030b7816 */ /* 0x002fe2000000000b */
[----:B------:R-:W-:Y:S01]  /*1df70*/  FMUL R3, R222, R2 ;  /* 0x00000002de037220 */ /* 0x000fe20000400000 */
[----:B------:R-:W-:-:S02]  /*1df80*/  F2FP.F16.F32.PACK_AB R8, RZ, R8 ;  /* 0x00000008ff08723e */ /* 0x000fc400000000ff */
[----:B------:R-:W-:Y:S02]  /*1df90*/  F2FP.F16.F32.PACK_AB R9, RZ, R9 ;  /* 0x00000009ff09723e */ /* 0x000fe400000000ff */
[----:B0-----:R-:W-:Y:S02]  /*1dfa0*/  PRMT R12, R8, 0x7610, R12 ;  /* 0x00007610080c7816 */ /* 0x001fe4000000000c */
[----:B------:R-:W-:Y:S01]  /*1dfb0*/  F2FP.F16.F32.PACK_AB R8, RZ, R3 ;  /* 0x00000003ff08723e */ /* 0x000fe200000000ff */
[-C--:B------:R-:W-:Y:S01]  /*1dfc0*/  FMUL R3, R221, R2.reuse ;  /* 0x00000002dd037220 */ /* 0x080fe20000400000 */
[----:B------:R-:W-:Y:S01]  /*1dfd0*/  PRMT R13, R9, 0x7610, R13 ;  /* 0x00007610090d7816 */ /* 0x000fe2000000000d */
[----:B------:R0:W-:Y:S01]  /*1dfe0*/  @P5 STG.E.U16 desc[UR44][R4.64+0xc2], R11 ;  /* 0x0000c20b04005986 */ /* 0x0001e2000c10152c */
[----:B------:R-:W-:Y:S02]  /*1dff0*/  ISETP.GT.AND P0, PT, R0, 0x68, P3 ;  /* 0x000000680000780c */ /* 0x000fe40001f04270 */
[----:B------:R-:W-:Y:S01]  /*1e000*/  F2FP.F16.F32.PACK_AB R9, RZ, R3 ;  /* 0x00000003ff09723e */ /* 0x000fe200000000ff */
[----:B------:R1:W-:Y:S01]  /*1e010*/  @P1 STG.E.U16 desc[UR44][R6.64+0xc0], R12 ;  /* 0x0000c00c06001986 */ /* 0x0003e2000c10152c */
[----:B------:R-:W-:-:S03]  /*1e020*/  FMUL R3, R219, R2 ;  /* 0x00000002db037220 */ /* 0x000fc60000400000 */
[----:B------:R-:W-:Y:S01]  /*1e030*/  @P4 STG.E.U16 desc[UR44][R6.64+0xc2], R13 ;  /* 0x0000c20d06004986 */ /* 0x000fe2000c10152c */
[----:B------:R-:W-:Y:S02]  /*1e040*/  ISETP.GT.AND P4, PT, R0, 0x69, P3 ;  /* 0x000000690000780c */ /* 0x000fe40001f84270 */
[----:B------:R-:W-:Y:S01]  /*1e050*/  PRMT R14, R8, 0x7610, R14 ;  /* 0x00007610080e7816 */ /* 0x000fe2000000000e */
[-C--:B------:R-:W-:Y:S01]  /*1e060*/  FMUL R8, R220, R2.reuse ;  /* 0x00000002dc087220 */ /* 0x080fe20000400000 */
[----:B------:R-:W-:Y:S02]  /*1e070*/  F2FP.F16.F32.PACK_AB R3, RZ, R3 ;  /* 0x00000003ff03723e */ /* 0x000fe400000000ff */
[----:B------:R-:W-:Y:S01]  /*1e080*/  ISETP.GT.AND P1, PT, R0, 0x68, P2 ;  /* 0x000000680000780c */ /* 0x000fe20001724270 */
[----:B------:R-:W-:Y:S01]  /*1e090*/  @P0 STG.E.U16 desc[UR44][R4.64+0xd0], R14 ;  /* 0x0000d00e04000986 */ /* 0x000fe2000c10152c */
[----:B0-----:R-:W-:Y:S01]  /*1e0a0*/  PRMT R11, R3, 0x7610, R11 ;  /* 0x00007610030b7816 */ /* 0x001fe2000000000b */
[----:B------:R-:W-:Y:S01]  /*1e0b0*/  FMUL R3, R217, R2 ;  /* 0x00000002d9037220 */ /* 0x000fe20000400000 */
[----:B------:R-:W-:Y:S01]  /*1e0c0*/  F2FP.F16.F32.PACK_AB R10, RZ, R8 ;  /* 0x00000008ff0a723e */ /* 0x000fe200000000ff */
[----:B------:R-:W-:Y:S01]  /*1e0d0*/  FMUL R8, R218, R2 ;  /* 0x00000002da087220 */ /* 0x000fe20000400000 */
[C---:B------:R-:W-:Y:S01]  /*1e0e0*/  ISETP.GT.AND P0, PT, R0.reuse, 0x69, P2 ;  /* 0x000000690000780c */ /* 0x040fe20001704270 */
[----:B------:R0:W-:Y:S01]  /*1e0f0*/  @P4 STG.E.U16 desc[UR44][R4.64+0xd2], R9 ;  /* 0x0000d20904004986 */ /* 0x0001e2000c10152c */
[----:B------:R-:W-:-:S02]  /*1e100*/  ISETP.GT.AND P5, PT, R0, 0x70, P3 ;  /* 0x000000700000780c */ /* 0x000fc40001fa4270 */
[----:B------:R-:W-:-:S04]  /*1e110*/  F2FP.F16.F32.PACK_AB R8, RZ, R8 ;  /* 0x00000008ff08723e */ /* 0x000fc800000000ff */
[----:B-1----:R-:W-:Y:S02]  /*1e120*/  PRMT R12, R8, 0x7610, R12 ;  /* 0x00007610080c7816 */ /* 0x002fe4000000000c */
[----:B0-----:R-:W-:Y:S01]  /*1e130*/  F2FP.F16.F32.PACK_AB R9, RZ, R3 ;  /* 0x00000003ff09723e */ /* 0x001fe200000000ff */
[-C--:B------:R-:W-:Y:S01]  /*1e140*/  FMUL R3, R216, R2.reuse ;  /* 0x00000002d8037220 */ /* 0x080fe20000400000 */
[----:B------:R-:W-:Y:S01]  /*1e150*/  FMUL R8, R215, R2 ;  /* 0x00000002d7087220 */ /* 0x000fe20000400000 */
[----:B------:R0:W-:Y:S03]  /*1e160*/  @P1 STG.E.U16 desc[UR44][R6.64+0xd0], R10 ;  /* 0x0000d00a06001986 */ /* 0x0001e6000c10152c */
[----:B------:R-:W-:Y:S01]  /*1e170*/  F2FP.F16.F32.PACK_AB R3, RZ, R3 ;  /* 0x00000003ff03723e */ /* 0x000fe200000000ff */
[----:B------:R1:W-:Y:S01]  /*1e180*/  @P0 STG.E.U16 desc[UR44][R6.64+0xd2], R11 ;  /* 0x0000d20b06000986 */ /* 0x0003e2000c10152c */
[----:B------:R-:W-:-:S02]  /*1e190*/  ISETP.GT.AND P1, PT, R0, 0x70, P2 ;  /* 0x000000700000780c */ /* 0x000fc40001724270 */
[----:B------:R-:W-:Y:S01]  /*1e1a0*/  F2FP.F16.F32.PACK_AB R8, RZ, R8 ;  /* 0x00000008ff08723e */ /* 0x000fe200000000ff */
[----:B------:R2:W-:Y:S01]  /*1e1b0*/  @P5 STG.E.U16 desc[UR44][R4.64+0xe0], R12 ;  /* 0x0000e00c04005986 */ /* 0x0005e2000c10152c */
[----:B0-----:R-:W-:Y:S01]  /*1e1c0*/  PRMT R10, R9, 0x7610, R10 ;  /* 0x00007610090a7816 */ /* 0x001fe2000000000a */
[-C--:B------:R-:W-:Y:S01]  /*1e1d0*/  FMUL R9, R214, R2.reuse ;  /* 0x00000002d6097220 */ /* 0x080fe20000400000 */
[----:B-1----:R-:W-:Y:S01]  /*1e1e0*/  PRMT R11, R3, 0x7610, R11 ;  /* 0x00007610030b7816 */ /* 0x002fe2000000000b */
[----:B------:R-:W-:-:S03]  /*1e1f0*/  FMUL R3, R213, R2 ;  /* 0x00000002d5037220 */ /* 0x000fc60000400000 */
[----:B------:R-:W-:Y:S02]  /*1e200*/  F2FP.F16.F32.PACK_AB R9, RZ, R9 ;  /* 0x00000009ff09723e */ /* 0x000fe400000000ff */
[----:B--2---:R-:W-:Y:S02]  /*1e210*/  PRMT R12, R8, 0x7610, R12 ;  /* 0x00007610080c7816 */ /* 0x004fe4000000000c */
[----:B------:R-:W-:Y:S01]  /*1e220*/  F2FP.F16.F32.PACK_AB R8, RZ, R3 ;  /* 0x00000003ff08723e */ /* 0x000fe200000000ff */
[----:B------:R-:W-:Y:S01]  /*1e230*/  FMUL R3, R212, R2 ;  /* 0x00000002d4037220 */ /* 0x000fe20000400000 */
[C---:B------:R-:W-:Y:S02]  /*1e240*/  ISETP.GT.AND P4, PT, R0.reuse, 0x71, P2 ;  /* 0x000000710000780c */ /* 0x040fe40001784270 */
[----:B------:R-:W-:Y:S01]  /*1e250*/  ISETP.GT.AND P5, PT, R0, 0x78, P3 ;  /* 0x000000780000780c */ /* 0x000fe20001fa4270 */
[----:B------:R0:W-:Y:S01]  /*1e260*/  @P6 STG.E.U16 desc[UR44][R4.64+0xe2], R10 ;  /* 0x0000e20a04006986 */ /* 0x0001e2000c10152c */
[----:B------:R-:W-:-:S02]  /*1e270*/  PRMT R13, R9, 0x7610, R13 ;  /* 0x00007610090d7816 */ /* 0x000fc4000000000d */
[----:B------:R-:W-:Y:S01]  /*1e280*/  F2FP.F16.F32.PACK_AB R9, RZ, R3 ;  /* 0x00000003ff09723e */ /* 0x000fe200000000ff */
[----:B------:R1:W-:Y:S01]  /*1e290*/  @P1 STG.E.U16 desc[UR44][R6.64+0xe0], R11 ;  /* 0x0000e00b06001986 */ /* 0x0003e2000c10152c */
[----:B------:R-:W-:Y:S01]  /*1e2a0*/  ISETP.GT.AND P0, PT, R0, 0x79, P3 ;  /* 0x000000790000780c */ /* 0x000fe20001f04270 */
[-C--:B------:R-:W-:Y:S01]  /*1e2b0*/  FMUL R3, R210, R2.reuse ;  /* 0x00000002d2037220 */ /* 0x080fe20000400000 */
[----:B------:R-:W-:Y:S02]  /*1e2c0*/  ISETP.GT.AND P1, PT, R0, 0x78, P2 ;  /* 0x000000780000780c */ /* 0x000fe40001724270 */
[----:B------:R-:W-:Y:S01]  /*1e2d0*/  PRMT R14, R8, 0x7610, R14 ;  /* 0x00007610080e7816 */ /* 0x000fe2000000000e */
[----:B------:R-:W-:Y:S01]  /*1e2e0*/  FMUL R8, R211, R2 ;  /* 0x00000002d3087220 */ /* 0x000fe20000400000 */
[----:B------:R-:W-:Y:S01]  /*1e2f0*/  F2FP.F16.F32.PACK_AB R3, RZ, R3 ;  /* 0x00000003ff03723e */ /* 0x000fe200000000ff */
[----:B------:R2:W-:Y:S01]  /*1e300*/  @P4 STG.E.U16 desc[UR44][R6.64+0xe2], R12 ;  /* 0x0000e20c06004986 */ /* 0x0005e2000c10152c */
[----:B------:R-:W-:-:S02]  /*1e310*/  ISETP.GT.AND P4, PT, R0, 0x79, P2 ;  /* 0x000000790000780c */ /* 0x000fc40001784270 */
[----:B0-----:R-:W-:Y:S01]  /*1e320*/  F2FP.F16.F32.PACK_AB R10, RZ, R8 ;  /* 0x00000008ff0a723e */ /* 0x001fe200000000ff */
[----:B------:R-:W-:Y:S01]  /*1e330*/  @P5 STG.E.U16 desc[UR44][R4.64+0xf0], R13 ;  /* 0x0000f00d04005986 */ /* 0x000fe2000c10152c */
[----:B-1----:R-:W-:Y:S01]  /*1e340*/  PRMT R11, R3, 0x7610, R11 ;  /* 0x00007610030b7816 */ /* 0x002fe2000000000b */
[-C--:B------:R-:W-:Y:S01]  /*1e350*/  FMUL R3, R208, R2.reuse ;  /* 0x00000002d0037220 */ /* 0x080fe20000400000 */
[----:B------:R-:W-:Y:S01]  /*1e360*/  FMUL R8, R209, R2 ;  /* 0x00000002d1087220 */ /* 0x000fe20000400000 */
[C---:B------:R-:W-:Y:S01]  /*1e370*/  ISETP.GT.AND P5, PT, R0.reuse, 0x80, P3 ;  /* 0x000000800000780c */ /* 0x040fe20001fa4270 */
[----:B------:R-:W-:Y:S01]  /*1e380*/  @P0 STG.E.U16 desc[UR44][R4.64+0xf2], R14 ;  /* 0x0000f20e04000986 */ /* 0x000fe2000c10152c */
[----:B------:R-:W-:-:S03]  /*1e390*/  ISETP.GT.AND P6, PT, R0, 0x81, P3 ;  /* 0x000000810000780c */ /* 0x000fc60001fc4270 */
[----:B------:R0:W-:Y:S01]  /*1e3a0*/  @P1 STG.E.U16 desc[UR44][R6.64+0xf0], R9 ;  /* 0x0000f00906001986 */ /* 0x0001e2000c10152c */
[----:B------:R-:W-:-:S04]  /*1e3b0*/  F2FP.F16.F32.PACK_AB R8, RZ, R8 ;  /* 0x00000008ff08723e */ /* 0x000fc800000000ff */
[----:B--2---:R-:W-:Y:S01]  /*1e3c0*/  PRMT R12, R8, 0x7610, R12 ;  /* 0x00007610080c7816 */ /* 0x004fe2000000000c */
[-C--:B------:R-:W-:Y:S01]  /*1e3d0*/  FMUL R8, R206, R2.reuse ;  /* 0x00000002ce087220 */ /* 0x080fe20000400000 */
[----:B0-----:R-:W-:Y:S01]  /*1e3e0*/  F2FP.F16.F32.PACK_AB R9, RZ, R3 ;  /* 0x00000003ff09723e */ /* 0x001fe200000000ff */
[----:B------:R-:W-:Y:S01]  /*1e3f0*/  FMUL R3, R207, R2 ;  /* 0x00000002cf037220 */ /* 0x000fe20000400000 */
[----:B------:R0:W-:Y:S01]  /*1e400*/  @P4 STG.E.U16 desc[UR44][R6.64+0xf2], R10 ;  /* 0x0000f20a06004986 */ /* 0x0001e2000c10152c */
[----:B------:R-:W-:-:S03]  /*1e410*/  ISETP.GT.AND P0, PT, R0, 0x80, P2 ;  /* 0x000000800000780c */ /* 0x000fc60001704270 */
[----:B------:R-:W-:Y:S01]  /*1e420*/  F2FP.F16.F32.PACK_AB R3, RZ, R3 ;  /* 0x00000003ff03723e */ /* 0x000fe200000000ff */
[----:B------:R1:W-:Y:S01]  /*1e430*/  @P5 STG.E.U16 desc[UR44][R4.64+0x100], R11 ;  /* 0x0001000b04005986 */ /* 0x0003e2000c10152c */
[----:B------:R-:W-:Y:S02]  /*1e440*/  ISETP.GT.AND P1, PT, R0, 0x81, P2 ;  /* 0x000000810000780c */ /* 0x000fe40001724270 */
[----:B------:R-:W-:Y:S01]  /*1e450*/  F2FP.F16.F32.PACK_AB R8, RZ, R8 ;  /* 0x00000008ff08723e */ /* 0x000fe200000000ff */
[----:B------:R2:W-:Y:S01]  /*1e460*/  @P6 STG.E.U16 desc[UR44][R4.64+0x102], R12 ;  /* 0x0001020c04006986 */ /* 0x0005e2000c10152c */
[----:B0-----:R-:W-:Y:S01]  /*1e470*/  PRMT R10, R9, 0x7610, R10 ;  /* 0x00007610090a7816 */ /* 0x001fe2000000000a */
[-C--:B------:R-:W-:Y:S01]  /*1e480*/  FMUL R9, R205, R2.reuse ;  /* 0x00000002cd097220 */ /* 0x080fe20000400000 */
[----:B-1----:R-:W-:Y:S01]  /*1e490*/  PRMT R11, R3, 0x7610, R11 ;  /* 0x00007610030b7816 */ /* 0x002fe2000000000b */
[----:B------:R-:W-:Y:S01]  /*1e4a0*/  FMUL R3, R204, R2 ;  /* 0x00000002cc037220 */ /* 0x000fe20000400000 */
[----:B------:R-:W-:-:S02]  /*1e4b0*/  ISETP.GT.AND P4, PT, R0, 0x88, P3 ;  /* 0x000000880000780c */ /* 0x000fc40001f84270 */
[----:B--2---:R-:W-:Y:S02]  /*1e4c0*/  PRMT R12, R8, 0x7610, R12 ;  /* 0x00007610080c7816 */ /* 0x004fe4000000000c */
[----:B------:R-:W-:Y:S01]  /*1e4d0*/  F2FP.F16.F32.PACK_AB R8, RZ, R3 ;  /* 0x00000003ff08723e */ /* 0x000fe200000000ff */
[-C--:B------:R-:W-:Y:S01]  /*1e4e0*/  FMUL R3, R203, R2.reuse ;  /* 0x00000002cb037220 */ /* 0x080fe20000400000 */
[----:B------:R-:W-:Y:S02]  /*1e4f0*/  F2FP.F16.F32.PACK_AB R9, RZ, R9 ;  /* 0x00000009ff09723e */ /* 0x000fe400000000ff */
[C---:B------:R-:W-:Y:S01]  /*1e500*/  ISETP.GT.AND P5, PT, R0.reuse, 0x89, P3 ;  /* 0x000000890000780c */ /* 0x040fe20001fa4270 */
[----:B------:R0:W-:Y:S01]  /*1e510*/  @P0 STG.E.U16 desc[UR44][R6.64+0x100], R10 ;  /* 0x0001000a06000986 */ /* 0x0001e2000c10152c */
[----:B------:R-:W-:Y:S02]  /*1e520*/  PRMT R13, R9, 0x7610, R13 ;  /* 0x00007610090d7816 */ /* 0x000fe4000000000d */
[----:B------:R-:W-:Y:S01]  /*1e530*/  F2FP.F16.F32.PACK_AB R9, RZ, R3 ;  /* 0x00000003ff09723e */ /* 0x000fe200000000ff */
[----:B------:R1:W-:Y:S01]  /*1e540*/  @P1 STG.E.U16 desc[UR44][R6.64+0x102], R11 ;  /* 0x0001020b06001986 */ /* 0x0003e2000c10152c */
[C---:B------:R-:W-:Y:S01]  /*1e550*/  ISETP.GT.AND P0, PT, R0.reuse, 0x88, P2 ;  /* 0x000000880000780c */ /* 0x040fe20001704270 */
[----:B------:R-:W-:Y:S01]  /*1e560*/  FMUL R3, R201, R2 ;  /* 0x00000002c9037220 */ /* 0x000fe20000400000 */
[----:B------:R-:W-:-:S02]  /*1e570*/  ISETP.GT.AND P1, PT, R0, 0x89, P2 ;  /* 0x000000890000780c */ /* 0x000fc40001724270 */
[----:B------:R-:W-:Y:S01]  /*1e580*/  PRMT R14, R8, 0x7610, R14 ;  /* 0x00007610080e7816 */ /* 0x000fe2000000000e */
[----:B------:R-:W-:Y:S01]  /*1e590*/  FMUL R8, R202, R2 ;  /* 0x00000002ca087220 */ /* 0x000fe20000400000 */
[----:B------:R-:W-:Y:S01]  /*1e5a0*/  F2FP.F16.F32.PACK_AB R3, RZ, R3 ;  /* 0x00000003ff03723e */ /* 0x000fe200000000ff */
[----:B------:R2:W-:Y:S01]  /*1e5b0*/  @P4 STG.E.U16 desc[UR44][R4.64+0x110], R12 ;  /* 0x0001100c04004986 */ /* 0x0005e2000c10152c */
[----:B------:R-:W-:Y:S02]  /*1e5c0*/  ISETP.GT.AND P4, PT, R0, 0x90, P3 ;  /* 0x000000900000780c */ /* 0x000fe40001f84270 */
        /* <DEDUP_REMOVED lines=9> */
[----:B------:R-:W-:Y:S02]  /*1e660*/  F2FP.F16.F32.PACK_AB R8, RZ, R8 ;  /* 0x00000008ff08723e */ /* 0x000fe400000000ff */
[----:B------:R-:W-:Y:S01]  /*1e670*/  ISETP.GT.AND P1, PT, R0, 0x91, P2 ;  /* 0x000000910000780c */ /* 0x000fe20001724270 */
[----:B------:R1:W-:Y:S01]  /*1e680*/  @P4 STG.E.U16 desc[UR44][R4.64+0x120], R10 ;  /* 0x0001200a04004986 */ /* 0x0003e2000c10152c */
[----:B--2---:R-:W-:Y:S01]  /*1e690*/  PRMT R12, R8, 0x7610, R12 ;  /* 0x00007610080c7816 */ /* 0x004fe2000000000c */
[-C--:B------:R-:W-:Y:S01]  /*1e6a0*/  FMUL R8, R197, R2.reuse ;  /* 0x00000002c5087220 */ /* 0x080fe20000400000 */
[----:B0-----:R-:W-:Y:S01]  /*1e6b0*/  F2FP.F16.F32.PACK_AB R9, RZ, R3 ;  /* 0x00000003ff09723e */ /* 0x001fe200000000ff */
[----:B------:R-:W-:Y:S01]  /*1e6c0*/  FMUL R3, R198, R2 ;  /* 0x00000002c6037220 */ /* 0x000fe20000400000 */
[----:B------:R-:W-:Y:S01]  /*1e6d0*/  ISETP.GT.AND P4, PT, R0, 0x98, P3 ;  /* 0x000000980000780c */ /* 0x000fe20001f84270 */
[----:B------:R0:W-:Y:S03]  /*1e6e0*/  @P5 STG.E.U16 desc[UR44][R4.64+0x122], R11 ;  /* 0x0001220b04005986 */ /* 0x0001e6000c10152c */
[----:B------:R-:W-:-:S02]  /*1e6f0*/  F2FP.F16.F32.PACK_AB R3, RZ, R3 ;  /* 0x00000003ff03723e */ /* 0x000fc400000000ff */
[----:B-1----:R-:W-:Y:S01]  /*1e700*/  PRMT R10, R9, 0x7610, R10 ;  /* 0x00007610090a7816 */ /* 0x002fe2000000000a */
[----:B------:R-:W-:Y:S01]  /*1e710*/  FMUL R9, R196, R2 ;  /* 0x00000002c4097220 */ /* 0x000fe20000400000 */
[----:B------:R-:W-:Y:S01]  /*1e720*/  F2FP.F16.F32.PACK_AB R8, RZ, R8 ;  /* 0x00000008ff08723e */ /* 0x000fe200000000ff */
[----:B------:R1:W-:Y:S01]  /*1e730*/  @P0 STG.E.U16 desc[UR44][R6.64+0x120], R12 ;  /* 0x0001200c06000986 */ /* 0x0003e2000c10152c */
[----:B0-----:R-:W-:Y:S01]  /*1e740*/  PRMT R11, R3, 0x7610, R11 ;  /* 0x00007610030b7816 */ /* 0x001fe2000000000b */
[----:B------:R-:W-:Y:S01]  /*1e750*/  FMUL R3, R195, R2 ;  /* 0x00000002c3037220 */ /* 0x000fe20000400000 */
[C---:B------:R-:W-:Y:S01]  /*1e760*/  ISETP.GT.AND P5, PT, R0.reuse, 0x99, P3 ;  /* 0x000000990000780c */ /* 0x040fe20001fa4270 */
[----:B------:R0:W-:Y:S01]  /*1e770*/  @P1 STG.E.U16 desc[UR44][R6.64+0x122], R10 ;  /* 0x0001220a06001986 */ /* 0x0001e2000c10152c */
[----:B------:R-:W-:Y:S02]  /*1e780*/  ISETP.GT.AND P1, PT, R0, 0x98, P2 ;  /* 0x000000980000780c */ /* 0x000fe40001724270 */
[----:B------:R-:W-:-:S02]  /*1e790*/  F2FP.F16.F32.PACK_AB R9, RZ, R9 ;  /* 0x00000009ff09723e */ /* 0x000fc400000000ff */
[----:B-1----:R-:W-:Y:S02]  /*1e7a0*/  PRMT R12, R8, 0x7610, R12 ;  /* 0x00007610080c7816 */ /* 0x002fe4000000000c */
[----:B------:R-:W-:Y:S01]  /*1e7b0*/  F2FP.F16.F32.PACK_AB R8, RZ, R3 ;  /* 0x00000003ff08723e */ /* 0x000fe200000000ff */
[-C--:B------:R-:W-:Y:S01]  /*1e7c0*/  FMUL R3, R194, R2.reuse ;  /* 0x00000002c2037220 */ /* 0x080fe20000400000 */
[C---:B------:R-:W-:Y:S01]  /*1e7d0*/  ISETP.GT.AND P0, PT, R0.reuse, 0x99, P2 ;  /* 0x000000990000780c */ /* 0x040fe20001704270 */
[----:B------:R1:W-:Y:S01]  /*1e7e0*/  @P4 STG.E.U16 desc[UR44][R4.64+0x130], R11 ;  /* 0x0001300b04004986 */ /* 0x0003e2000c10152c */
[----:B------:R-:W-:Y:S02]  /*1e7f0*/  ISETP.GT.AND P4, PT, R0, 0xa0, P3 ;  /* 0x000000a00000780c */ /* 0x000fe40001f84270 */
[----:B------:R-:W-:Y:S02]  /*1e800*/  PRMT R13, R9, 0x7610, R13 ;  /* 0x00007610090d7816 */ /* 0x000fe4000000000d */
[----:B------:R-:W-:Y:S01]  /*1e810*/  F2FP.F16.F32.PACK_AB R9, RZ, R3 ;  /* 0x00000003ff09723e */ /* 0x000fe200000000ff */
[-C--:B------:R-:W-:Y:S01]  /*1e820*/  FMUL R3, R192, R2.reuse ;  /* 0x00000002c0037220 */ /* 0x080fe20000400000 */
[----:B------:R-:W-:Y:S01]  /*1e830*/  PRMT R14, R8, 0x7610, R14 ;  /* 0x00007610080e7816 */ /* 0x000fe2000000000e */
[----:B------:R-:W-:Y:S01]  /*1e840*/  FMUL R8, R193, R2 ;  /* 0x00000002c1087220 */ /* 0x000fe20000400000 */
[----:B------:R2:W-:Y:S01]  /*1e850*/  @P5 STG.E.U16 desc[UR44][R4.64+0x132], R12 ;  /* 0x0001320c04005986 */ /* 0x0005e2000c10152c */
[----:B------:R-:W-:-:S02]  /*1e860*/  ISETP.GT.AND P5, PT, R0, 0xa1, P3 ;  /* 0x000000a10000780c */ /* 0x000fc40001fa4270 */
[----:B------:R-:W-:Y:S01]  /*1e870*/  F2FP.F16.F32.PACK_AB R3, RZ, R3 ;  /* 0x00000003ff03723e */ /* 0x000fe200000000ff */
[----:B------:R-:W-:Y:S01]  /*1e880*/  @P1 STG.E.U16 desc[UR44][R6.64+0x130], R13 ;  /* 0x0001300d06001986 */ /* 0x000fe2000c10152c */
[----:B0-----:R-:W-:Y:S01]  /*1e890*/  F2FP.F16.F32.PACK_AB R10, RZ, R8 ;  /* 0x00000008ff0a723e */ /* 0x001fe200000000ff */
[-C--:B------:R-:W-:Y:S01]  /*1e8a0*/  FMUL R8, R191, R2.reuse ;  /* 0x00000002bf087220 */ /* 0x080fe20000400000 */
[----:B-1----:R-:W-:Y:S01]  /*1e8b0*/  PRMT R11, R3, 0x7610, R11 ;  /* 0x00007610030b7816 */ /* 0x002fe2000000000b */
[----:B------:R-:W-:Y:S01]  /*1e8c0*/  @P0 STG.E.U16 desc[UR44][R6.64+0x132], R14 ;  /* 0x0001320e06000986 */ /* 0x000fe2000c10152c */
[----:B------:R-:W-:Y:S01]  /*1e8d0*/  ISETP.GT.AND P0, PT, R0, 0xa0, P2 ;  /* 0x000000a00000780c */ /* 0x000fe20001704270 */
[----:B------:R-:W-:Y:S01]  /*1e8e0*/  FMUL R3, R190, R2 ;  /* 0x00000002be037220 */ /* 0x000fe20000400000 */
[C---:B------:R-:W-:Y:S01]  /*1e8f0*/  ISETP.GT.AND P1, PT, R0.reuse, 0xa1, P2 ;  /* 0x000000a10000780c */ /* 0x040fe20001724270 */
[----:B------:R0:W-:Y:S01]  /*1e900*/  @P4 STG.E.U16 desc[UR44][R4.64+0x140], R9 ;  /* 0x0001400904004986 */ /* 0x0001e2000c10152c */
[----:B------:R-:W-:-:S02]  /*1e910*/  ISETP.GT.AND P4, PT, R0, 0xa8, P3 ;  /* 0x000000a80000780c */ /* 0x000fc40001f84270 */
[----:B------:R-:W-:Y:S01]  /*1e920*/  F2FP.F16.F32.PACK_AB R8, RZ, R8 ;  /* 0x00000008ff08723e */ /* 0x000fe200000000ff */
[----:B------:R1:W-:Y:S03]  /*1e930*/  @P5 STG.E.U16 desc[UR44][R4.64+0x142], R10 ;  /* 0x0001420a04005986 */ /* 0x0003e6000c10152c */
[----:B--2---:R-:W-:Y:S02]  /*1e940*/  PRMT R12, R8, 0x7610, R12 ;  /* 0x00007610080c7816 */ /* 0x004fe4000000000c */
[----:B0-----:R-:W-:Y:S01]  /*1e950*/  F2FP.F16.F32.PACK_AB R9, RZ, R3 ;  /* 0x00000003ff09723e */ /* 0x001fe200000000ff */
[-C--:B------:R-:W-:Y:S01]  /*1e960*/  FMUL R3, R189, R2.reuse ;  /* 0x00000002bd037220 */ /* 0x080fe20000400000 */
[-C--:B------:R-:W-:Y:S02]  /*1e970*/  FMUL R8, R188, R2.reuse ;  /* 0x00000002bc087220 */ /* 0x080fe40000400000 */
[----:B-1----:R-:W-:Y:S01]  /*1e980*/  PRMT R10, R9, 0x7610, R10 ;  /* 0x00007610090a7816 */ /* 0x002fe2000000000a */
[----:B------:R0:W-:Y:S01]  /*1e990*/  @P0 STG.E.U16 desc[UR44][R6.64+0x140], R11 ;  /* 0x0001400b06000986 */ /* 0x0001e2000c10152c */
[----:B------:R-:W-:Y:S01]  /*1e9a0*/  F2FP.F16.F32.PACK_AB R3, RZ, R3 ;  /* 0x00000003ff03723e */ /* 0x000fe200000000ff */
[----:B------:R-:W-:Y:S01]  /*1e9b0*/  FMUL R9, R187, R2 ;  /* 0x00000002bb097220 */ /* 0x000fe20000400000 */
[C---:B------:R-:W-:Y:S01]  /*1e9c0*/  ISETP.GT.AND P5, PT, R0.reuse, 0xa9, P3 ;  /* 0x000000a90000780c */ /* 0x040fe20001fa4270 */
[----:B------:R1:W-:Y:S01]  /*1e9d0*/  @P1 STG.E.U16 desc[UR44][R6.64+0x142], R12 ;  /* 0x0001420c06001986 */ /* 0x0003e2000c10152c */
[----:B------:R-:W-:-:S03]  /*1e9e0*/  ISETP.GT.AND P1, PT, R0, 0xa8, P2 ;  /* 0x000000a80000780c */ /* 0x000fc60001724270 */
[----:B------:R-:W-:Y:S01]  /*1e9f0*/  @P4 STG.E.U16 desc[UR44][R4.64+0x150], R10 ;  /* 0x0001500a04004986 */ /* 0x000fe2000c10152c */
[----:B------:R-:W-:Y:S02]  /*1ea00*/  ISETP.GT.AND P4, PT, R0, 0xa9, P2 ;  /* 0x000000a90000780c */ /* 0x000fe40001784270 */
[----:B------:R-:W-:Y:S02]  /*1ea10*/  F2FP.F16.F32.PACK_AB R8, RZ, R8 ;  /* 0x00000008ff08723e */ /* 0x000fe400000000ff */
[----:B0-----:R-:W-:Y:S01]  /*1ea20*/  PRMT R11, R3, 0x7610, R11 ;  /* 0x00007610030b7816 */ /* 0x001fe2000000000b */
[-C--:B------:R-:W-:Y:S01]  /*1ea30*/  FMUL R3, R186, R2.reuse ;  /* 0x00000002ba037220 */ /* 0x080fe20000400000 */
[----:B------:R-:W-:Y:S02]  /*1ea40*/  F2FP.F16.F32.PACK_AB R9, RZ, R9 ;  /* 0x00000009ff09723e */ /* 0x000fe400000000ff */
[----:B-1----:R-:W-:Y:S02]  /*1ea50*/  PRMT R12, R8, 0x7610, R12 ;  /* 0x00007610080c7816 */ /* 0x002fe4000000000c */
[----:B------:R-:W-:Y:S01]  /*1ea60*/  F2FP.F16.F32.PACK_AB R8, RZ, R3 ;  /* 0x00000003ff08723e */ /* 0x000fe200000000ff */
[----:B------:R-:W-:Y:S01]  /*1ea70*/  FMUL R3, R185, R2 ;  /* 0x00000002b9037220 */ /* 0x000fe20000400000 */
[----:B------:R-:W-:Y:S01]  /*1ea80*/  PRMT R13, R9, 0x7610, R13 ;  /* 0x00007610090d7816 */ /* 0x000fe2000000000d */
[----:B------:R0:W-:Y:S01]  /*1ea90*/  @P5 STG.E.U16 desc[UR44][R4.64+0x152], R11 ;  /* 0x0001520b04005986 */ /* 0x0001e2000c10152c */
[----:B------:R-:W-:-:S02]  /*1eaa0*/  ISETP.GT.AND P0, PT, R0, 0xb0, P3 ;  /* 0x000000b00000780c */ /* 0x000fc40001f04270 */
        /* <DEDUP_REMOVED lines=26> */
[----:B------:R-:W-:Y:S02]  /*1ec50*/  ISETP.GT.AND P1, PT, R0, 0xb8, P2 ;  /* 0x000000b80000780c */ /* 0x000fe40001724270 */
[----:B------:R-:W-:Y:S02]  /*1ec60*/  F2FP.F16.F32.PACK_AB R8, RZ, R8 ;  /* 0x00000008ff08723e */ /* 0x000fe400000000ff */
[----:B0-----:R-:W-:Y:S01]  /*1ec70*/  PRMT R10, R9, 0x7610, R10 ;  /* 0x00007610090a7816 */ /* 0x001fe2000000000a */
[-C--:B------:R-:W-:Y:S01]  /*1ec80*/  FMUL R9, R178, R2.reuse ;  /* 0x00000002b2097220 */ /* 0x080fe20000400000 */
[----:B-1----:R-:W-:Y:S01]  /*1ec90*/  PRMT R11, R3, 0x7610, R11 ;  /* 0x00007610030b7816 */ /* 0x002fe2000000000b */
[----:B------:R-:W-:Y:S01]  /*1eca0*/  FMUL R3, R177, R2 ;  /* 0x00000002b1037220 */ /* 0x000fe20000400000 */
[----:B------:R0:W-:Y:S02]  /*1ecb0*/  @P5 STG.E.U16 desc[UR44][R4.64+0x170], R12 ;  /* 0x0001700c04005986 */ /* 0x0001e4000c10152c */
[----:B------:R-:W-:-:S02]  /*1ecc0*/  F2FP.F16.F32.PACK_AB R9, RZ, R9 ;  /* 0x00000009ff09723e */ /* 0x000fc400000000ff */
[C---:B------:R-:W-:Y:S02]  /*1ecd0*/  ISETP.GT.AND P4, PT, R0.reuse, 0xb9, P2 ;  /* 0x000000b90000780c */ /* 0x040fe40001784270 */
[----:B------:R-:W-:Y:S02]  /*1ece0*/  ISETP.GT.AND P5, PT, R0, 0xc0, P3 ;  /* 0x000000c00000780c */ /* 0x000fe40001fa4270 */
[----:B0-----:R-:W-:Y:S02]  /*1ecf0*/  PRMT R12, R8, 0x7610, R12 ;  /* 0x00007610080c7816 */ /* 0x001fe4000000000c */
[----:B------:R-:W-:Y:S01]  /*1ed00*/  F2FP.F16.F32.PACK_AB R8, RZ, R3 ;  /* 0x00000003ff08723e */ /* 0x000fe200000000ff */
[----:B------:R-:W-:Y:S01]  /*1ed10*/  FMUL R3, R176, R2 ;  /* 0x00000002b0037220 */ /* 0x000fe20000400000 */
[----:B------:R-:W-:Y:S01]  /*1ed20*/  PRMT R13, R9, 0x7610, R13 ;  /* 0x00007610090d7816 */ /* 0x000fe2000000000d */
[----:B------:R0:W-:Y:S01]  /*1ed30*/  @P6 STG.E.U16 desc[UR44][R4.64+0x172], R10 ;  /* 0x0001720a04006986 */ /* 0x0001e2000c10152c */
[----:B------:R-:W-:-:S02]  /*1ed40*/  ISETP.GT.AND P0, PT, R0, 0xc1, P3 ;  /* 0x000000c10000780c */ /* 0x000fc40001f04270 */
[----:B------:R-:W-:Y:S01]  /*1ed50*/  F2FP.F16.F32.PACK_AB R9, RZ, R3 ;  /* 0x00000003ff09723e */ /* 0x000fe200000000ff */
[----:B------:R1:W-:Y:S01]  /*1ed60*/  @P1 STG.E.U16 desc[UR44][R6.64+0x170], R11 ;  /* 0x0001700b06001986 */ /* 0x0003e2000c10152c */
[-C--:B------:R-:W-:Y:S01]  /*1ed70*/  FMUL R3, R174, R2.reuse ;  /* 0x00000002ae037220 */ /* 0x080fe20000400000 */
[----:B------:R-:W-:Y:S02]  /*1ed80*/  ISETP.GT.AND P1, PT, R0, 0xc0, P2 ;  /* 0x000000c00000780c */ /* 0x000fe40001724270 */
        /* <DEDUP_REMOVED lines=40> */
[C---:B------:R-:W-:Y:S01]  /*1f010*/  ISETP.GT.AND P0, PT, R0.reuse, 0xd0, P2 ;  /* 0x000000d00000780c */ /* 0x040fe20001704270 */
        /* <DEDUP_REMOVED lines=11> */
[----:B------:R-:W-:Y:S01]  /*1f0d0*/  ISETP.GT.AND P5, PT, R0, 0xd9, P3 ;  /* 0x000000d90000780c */ /* 0x000fe20001fa4270 */
[----:B------:R-:W-:Y:S01]  /*1f0e0*/  FMUL R8, R164, R2 ;  /* 0x00000002a4087220 */ /* 0x000fe20000400000 */
[----:B------:R-:W-:Y:S01]  /*1f0f0*/  @P0 STG.E.U16 desc[UR44][R6.64+0x1a0], R14 ;  /* 0x0001a00e06000986 */ /* 0x000fe2000c10152c */
[----:B------:R-:W-:-:S03]  /*1f100*/  ISETP.GT.AND P0, PT, R0, 0xd8, P2 ;  /* 0x000000d80000780c */ /* 0x000fc60001704270 */
[----:B------:R0:W-:Y:S01]  /*1f110*/  @P1 STG.E.U16 desc[UR44][R6.64+0x1a2], R9 ;  /* 0x0001a20906001986 */ /* 0x0001e2000c10152c */
[----:B------:R-:W-:Y:S02]  /*1f120*/  F2FP.F16.F32.PACK_AB R8, RZ, R8 ;  /* 0x00000008ff08723e */ /* 0x000fe400000000ff */
[----:B------:R-:W-:Y:S02]  /*1f130*/  ISETP.GT.AND P1, PT, R0, 0xd9, P2 ;  /* 0x000000d90000780c */ /* 0x000fe40001724270 */
        /* <DEDUP_REMOVED lines=16> */
[----:B------:R1:W-:Y:S01]  /*1f240*/  @P1 STG.E.U16 desc[UR44][R6.64+0x1b2], R10 ;  /* 0x0001b20a06001986 */ /* 0x0003e2000c10152c */
[C---:B------:R-:W-:Y:S02]  /*1f250*/  ISETP.GT.AND P1, PT, R0.reuse, 0xe0, P2 ;  /* 0x000000e00000780c */ /* 0x040fe40001724270 */
[----:B------:R-:W-:Y:S02]  /*1f260*/  ISETP.GT.AND P0, PT, R0, 0xe1, P2 ;  /* 0x000000e10000780c */ /* 0x000fe40001704270 */
[----:B0-----:R-:W-:Y:S02]  /*1f270*/  PRMT R12, R8, 0x7610, R12 ;  /* 0x00007610080c7816 */ /* 0x001fe4000000000c */
[----:B------:R-:W-:Y:S01]  /*1f280*/  F2FP.F16.F32.PACK_AB R8, RZ, R3 ;  /* 0x00000003ff08723e */ /* 0x000fe200000000ff */
[----:B------:R-:W-:Y:S01]  /*1f290*/  FMUL R3, R157, R2 ;  /* 0x000000029d037220 */ /* 0x000fe20000400000 */
[----:B------:R0:W-:Y:S01]  /*1f2a0*/  @P4 STG.E.U16 desc[UR44][R4.64+0x1c0], R11 ;  /* 0x0001c00b04004986 */ /* 0x0001e2000c10152c */
[----:B-1----:R-:W-:-:S02]  /*1f2b0*/  PRMT R10, R9, 0x7610, R10 ;  /* 0x00007610090a7816 */ /* 0x002fc4000000000a */
[----:B------:R-:W-:Y:S01]  /*1f2c0*/  PRMT R13, R8, 0x7610, R13 ;  /* 0x00007610080d7816 */ /* 0x000fe2000000000d */
[----:B------:R-:W-:Y:S01]  /*1f2d0*/  @P5 STG.E.U16 desc[UR44][R4.64+0x1c2], R12 ;  /* 0x0001c20c04005986 */ /* 0x000fe2000c10152c */
[-C--:B------:R-:W-:Y:S01]  /*1f2e0*/  FMUL R8, R156, R2.reuse ;  /* 0x000000029c087220 */ /* 0x080fe20000400000 */
[C---:B------:R-:W-:Y:S02]  /*1f2f0*/  ISETP.GT.AND P4, PT, R0.reuse, 0xe8, P3 ;  /* 0x000000e80000780c */ /* 0x040fe40001f84270 */
[----:B------:R-:W-:Y:S01]  /*1f300*/  F2FP.F16.F32.PACK_AB R9, RZ, R3 ;  /* 0x00000003ff09723e */ /* 0x000fe200000000ff */
[----:B------:R-:W-:Y:S01]  /*1f310*/  FMUL R3, R155, R2 ;  /* 0x000000029b037220 */ /* 0x000fe20000400000 */
[C---:B------:R-:W-:Y:S02]  /*1f320*/  ISETP.GT.AND P5, PT, R0.reuse, 0xe9, P3 ;  /* 0x000000e90000780c */ /* 0x040fe40001fa4270 */
[----:B------:R-:W-:Y:S02]  /*1f330*/  ISETP.GT.AND P6, PT, R0, 0xe8, P2 ;  /* 0x000000e80000780c */ /* 0x000fe400017c4270 */
[----:B------:R-:W-:Y:S01]  /*1f340*/  F2FP.F16.F32.PACK_AB R8, RZ, R8 ;  /* 0x00000008ff08723e */ /* 0x000fe200000000ff */
[----:B------:R1:W-:Y:S01]  /*1f350*/  @P1 STG.E.U16 desc[UR44][R6.64+0x1c0], R10 ;  /* 0x0001c00a06001986 */ /* 0x0003e2000c10152c */
[----:B------:R-:W-:-:S02]  /*1f360*/  F2FP.F16.F32.PACK_AB R3, RZ, R3 ;  /* 0x00000003ff03723e */ /* 0x000fc400000000ff */
[C---:B------:R-:W-:Y:S01]  /*1f370*/  ISETP.GT.AND P1, PT, R17.reuse, 0x80, PT ;  /* 0x000000801100780c */ /* 0x040fe20003f24270 */
[----:B------:R2:W-:Y:S01]  /*1f380*/  @P0 STG.E.U16 desc[UR44][R6.64+0x1c2], R13 ;  /* 0x0001c20d06000986 */ /* 0x0005e2000c10152c */
[----:B------:R-:W-:Y:S02]  /*1f390*/  ISETP.GT.AND P0, PT, R17, 0x88, PT ;  /* 0x000000881100780c */ /* 0x000fe40003f04270 */
[----:B0-----:R-:W-:Y:S02]  /*1f3a0*/  PRMT R11, R8, 0x7610, R11 ;  /* 0x00007610080b7816 */ /* 0x001fe4000000000b */
[----:B------:R-:W-:Y:S02]  /*1f3b0*/  PRMT R17, R3, 0x7610, R17 ;  /* 0x0000761003117816 */ /* 0x000fe40000000011 */
[----:B-1----:R-:W-:Y:S01]  /*1f3c0*/  PRMT R10, R9, 0x7610, R10 ;  /* 0x00007610090a7816 */ /* 0x002fe2000000000a */
[----:B------:R-:W-:-:S04]  /*1f3d0*/  FMUL R3, R154, R2 ;  /* 0x000000029a037220 */ /* 0x000fc80000400000 */
[----:B------:R-:W-:Y:S01]  /*1f3e0*/  @P4 STG.E.U16 desc[UR44][R4.64+0x1d0], R10 ;  /* 0x0001d00a04004986 */ /* 0x000fe2000c10152c */
[----:B------:R-:W-:-:S03]  /*1f3f0*/  ISETP.GT.AND P4, PT, R0, 0xe9, P2 ;  /* 0x000000e90000780c */ /* 0x000fc60001784270 */
[----:B------:R0:W-:Y:S01]  /*1f400*/  @P5 STG.E.U16 desc[UR44][R4.64+0x1d2], R11 ;  /* 0x0001d20b04005986 */ /* 0x0001e2000c10152c */
[----:B------:R-:W-:-:S03]  /*1f410*/  ISETP.GT.AND P5, PT, R0, 0xf0, P3 ;  /* 0x000000f00000780c */ /* 0x000fc60001fa4270 */
[----:B------:R-:W-:Y:S01]  /*1f420*/  @P6 STG.E.U16 desc[UR44][R6.64+0x1d0], R17 ;  /* 0x0001d01106006986 */ /* 0x000fe2000c10152c */
[----:B------:R-:W-:Y:S01]  /*1f430*/  ISETP.GT.AND P6, PT, R0, 0xf1, P3 ;  /* 0x000000f10000780c */ /* 0x000fe20001fc4270 */
[-C--:B------:R-:W-:Y:S01]  /*1f440*/  FMUL R8, R153, R2.reuse ;  /* 0x0000000299087220 */ /* 0x080fe20000400000 */
[----:B------:R-:W-:Y:S01]  /*1f450*/  FMUL R9, R152, R2 ;  /* 0x0000000298097220 */ /* 0x000fe20000400000 */
[----:B--2---:R-:W-:-:S03]  /*1f460*/  F2FP.F16.F32.PACK_AB R13, RZ, R3 ;  /* 0x00000003ff0d723e */ /* 0x004fc600000000ff */
[----:B------:R-:W-:Y:S02]  /*1f470*/  F2FP.F16.F32.PACK_AB R14, RZ, R8 ;  /* 0x00000008ff0e723e */ /* 0x000fe400000000ff */
[----:B------:R-:W-:Y:S01]  /*1f480*/  F2FP.F16.F32.PACK_AB R15, RZ, R9 ;  /* 0x00000009ff0f723e */ /* 0x000fe200000000ff */
[----:B------:R-:W-:Y:S01]  /*1f490*/  @P4 STG.E.U16 desc[UR44][R6.64+0x1d2], R13 ;  /* 0x0001d20d06004986 */ /* 0x000fe2000c10152c */
[----:B------:R-:W-:-:S03]  /*1f4a0*/  ISETP.GT.AND P4, PT, R0, 0xf1, P2 ;  /* 0x000000f10000780c */ /* 0x000fc60001784270 */
[----:B------:R-:W-:Y:S04]  /*1f4b0*/  @P5 STG.E.U16 desc[UR44][R4.64+0x1e0], R14 ;  /* 0x0001e00e04005986 */ /* 0x000fe8000c10152c */
[----:B------:R-:W-:Y:S01]  /*1f4c0*/  @P6 STG.E.U16 desc[UR44][R4.64+0x1e2], R15 ;  /* 0x0001e20f04006986 */ /* 0x000fe2000c10152c */
[----:B------:R-:W-:Y:S01]  /*1f4d0*/  ISETP.GT.AND P6, PT, R0, 0xf0, P2 ;  /* 0x000000f00000780c */ /* 0x000fe200017c4270 */
[-C--:B0-----:R-:W-:Y:S01]  /*1f4e0*/  FMUL R11, R23, R2.reuse ;  /* 0x00000002170b7220 */ /* 0x081fe20000400000 */
[----:B------:R-:W-:-:S04]  /*1f4f0*/  FMUL R12, R22, R2 ;  /* 0x00000002160c7220 */ /* 0x000fc80000400000 */
[----:B------:R-:W-:Y:S02]  /*1f500*/  F2FP.F16.F32.PACK_AB R11, RZ, R11 ;  /* 0x0000000bff0b723e */ /* 0x000fe400000000ff */
[----:B------:R-:W-:Y:S02]  /*1f510*/  F2FP.F16.F32.PACK_AB R12, RZ, R12 ;  /* 0x0000000cff0c723e */ /* 0x000fe400000000ff */
[C---:B------:R-:W-:Y:S02]  /*1f520*/  ISETP.GT.AND P5, PT, R0.reuse, 0xf8, P3 ;  /* 0x000000f80000780c */ /* 0x040fe40001fa4270 */
[----:B------:R-:W-:Y:S01]  /*1f530*/  ISETP.GT.AND P3, PT, R0, 0xf9, P3 ;  /* 0x000000f90000780c */ /* 0x000fe20001f64270 */
[----:B------:R-:W-:Y:S01]  /*1f540*/  @P6 STG.E.U16 desc[UR44][R6.64+0x1e0], R11 ;  /* 0x0001e00b06006986 */ /* 0x000fe2000c10152c */
[----:B------:R-:W-:-:S03]  /*1f550*/  FMUL R10, R21, R2 ;  /* 0x00000002150a7220 */ /* 0x000fc60000400000 */
[----:B------:R0:W-:Y:S01]  /*1f560*/  @P4 STG.E.U16 desc[UR44][R6.64+0x1e2], R12 ;  /* 0x0001e20c06004986 */ /* 0x0001e2000c10152c */
[----:B------:R-:W-:Y:S01]  /*1f570*/  ISETP.GT.AND P4, PT, R0, 0xf8, P2 ;  /* 0x000000f80000780c */ /* 0x000fe20001784270 */
[-C--:B------:R-:W-:Y:S01]  /*1f580*/  FMUL R9, R20, R2.reuse ;  /* 0x0000000214097220 */ /* 0x080fe20000400000 */
[-C--:B------:R-:W-:Y:S01]  /*1f590*/  FMUL R8, R18, R2.reuse ;  /* 0x0000000212087220 */ /* 0x080fe20000400000 */
[----:B------:R-:W-:Y:S01]  /*1f5a0*/  FMUL R3, R19, R2 ;  /* 0x0000000213037220 */ /* 0x000fe20000400000 */
[----:B------:R-:W-:Y:S02]  /*1f5b0*/  F2FP.F16.F32.PACK_AB R10, RZ, R10 ;  /* 0x0000000aff0a723e */ /* 0x000fe400000000ff */
[----:B------:R-:W-:Y:S02]  /*1f5c0*/  ISETP.GT.AND P2, PT, R0, 0xf9, P2 ;  /* 0x000000f90000780c */ /* 0x000fe40001744270 */
[----:B------:R-:W-:Y:S02]  /*1f5d0*/  F2FP.F16.F32.PACK_AB R9, RZ, R9 ;  /* 0x00000009ff09723e */ /* 0x000fe400000000ff */
[----:B------:R-:W-:-:S02]  /*1f5e0*/  F2FP.F16.F32.PACK_AB R8, RZ, R8 ;  /* 0x00000008ff08723e */ /* 0x000fc400000000ff */
[----:B------:R-:W-:Y:S01]  /*1f5f0*/  F2FP.F16.F32.PACK_AB R3, RZ, R3 ;  /* 0x00000003ff03723e */ /* 0x000fe200000000ff */
[----:B------:R-:W-:Y:S01]  /*1f600*/  @P5 STG.E.U16 desc[UR44][R4.64+0x1f0], R10 ;  /* 0x0001f00a04005986 */ /* 0x000fe2000c10152c */
[----:B0-----:R-:W-:Y:S02]  /*1f610*/  PRMT R12, R8, 0x7610, R12 ;  /* 0x00007610080c7816 */ /* 0x001fe4000000000c */
[----:B------:R-:W-:Y:S01]  /*1f620*/  PRMT R11, R3, 0x7610, R11 ;  /* 0x00007610030b7816 */ /* 0x000fe2000000000b */
[----:B------:R0:W-:Y:S01]  /*1f630*/  @P3 STG.E.U16 desc[UR44][R4.64+0x1f2], R9 ;  /* 0x0001f20904003986 */ /* 0x0001e2000c10152c */
[----:B------:R-:W-:Y:S01]  /*1f640*/  @P4 MOV R8, R6 ;  /* 0x0000000600084202 */ /* 0x000fe20000000f00 */
[----:B------:R-:W-:Y:S02]  /*1f650*/  USHF.L.U32 UR12, UR8, 0x8, URZ ;  /* 0x00000008080c7899 */ /* 0x000fe4000800063f */
[----:B------:R-:W-:Y:S01]  /*1f660*/  USHF.L.U64.HI UR11, UR8, 0x8, UR9 ;  /* 0x00000008080b7899 */ /* 0x000fe20008010209 */
[----:B0-----:R-:W-:-:S03]  /*1f670*/  @P4 IMAD.MOV.U32 R9, RZ, RZ, R7 ;  /* 0x000000ffff094224 */ /* 0x001fc600078e0007 */
[----:B------:R-:W-:Y:S02]  /*1f680*/  MOV R3, UR12 ;  /* 0x0000000c00037c02 */ /* 0x000fe40008000f00 */
[----:B------:R0:W-:Y:S01]  /*1f690*/  @P4 STG.E.U16 desc[UR44][R8.64+0x1f0], R11 ;  /* 0x0001f00b08004986 */ /* 0x0001e2000c10152c */
[C---:B------:R-:W-:Y:S02]  /*1f6a0*/  ISETP.GT.AND P3, PT, R0.reuse, RZ, P1 ;  /* 0x000000ff0000720c */ /* 0x040fe40000f64270 */
[----:B------:R-:W-:Y:S01]  /*1f6b0*/  ISETP.GT.AND P4, PT, R0, 0x1, P1 ;  /* 0x000000010000780c */ /* 0x000fe20000f84270 */
[-C--:B------:R-:W-:Y:S01]  /*1f6c0*/  FMUL R24, R24, R2.reuse ;  /* 0x0000000218187220 */ /* 0x080fe20000400000 */
[----:B------:R-:W-:Y:S01]  /*1f6d0*/  FMUL R25, R25, R2 ;  /* 0x0000000219197220 */ /* 0x000fe20000400000 */
[----:B0-----:R-:W-:Y:S01]  /*1f6e0*/  @P2 IMAD.MOV.U32 R8, RZ, RZ, R6 ;  /* 0x000000ffff082224 */ /* 0x001fe200078e0006 */
[----:B------:R-:W-:Y:S01]  /*1f6f0*/  @P2 MOV R9, R7 ;  /* 0x0000000700092202 */ /* 0x000fe20000000f00 */
[----:B------:R-:W-:-:S04]  /*1f700*/  IMAD.U32 R7, RZ, RZ, UR11 ;  /* 0x0000000bff077e24 */ /* 0x000fc8000f8e00ff */
[----:B------:R0:W-:Y:S01]  /*1f710*/  @P2 STG.E.U16 desc[UR44][R8.64+0x1f2], R12 ;  /* 0x0001f20c08002986 */ /* 0x0001e2000c10152c */
[C---:B------:R-:W-:Y:S02]  /*1f720*/  IADD3 R6, P2, P6, R4.reuse, UR5, R3 ;  /* 0x0000000504067c10 */ /* 0x040fe4000fe5e003 */
[----:B------:R-:W-:Y:S02]  /*1f730*/  IADD3 R4, P5, R4, UR12, RZ ;  /* 0x0000000c04047c10 */ /* 0x000fe4000ffbe0ff */
[C---:B------:R-:W-:Y:S02]  /*1f740*/  IADD3.X R7, R5.reuse, UR4, R7, P2, P6 ;  /* 0x0000000405077c10 */ /* 0x040fe400097ec407 */
[----:B------:R-:W-:Y:S02]  /*1f750*/  F2FP.F16.F32.PACK_AB R24, RZ, R24 ;  /* 0x00000018ff18723e */ /* 0x000fe400000000ff */
[----:B------:R-:W-:Y:S02]  /*1f760*/  IADD3.X R5, R5, UR11, RZ, P5, !PT ;  /* 0x0000000b05057c10 */ /* 0x000fe4000affe4ff */
[----:B------:R-:W-:-:S02]  /*1f770*/  F2FP.F16.F32.PACK_AB R25, RZ, R25 ;  /* 0x00000019ff19723e */ /* 0x000fc400000000ff */
[C---:B------:R-:W-:Y:S01]  /*1f780*/  ISETP.GT.AND P2, PT, R0.reuse, RZ, P0 ;  /* 0x000000ff0000720c */ /* 0x040fe20000744270 */
[----:B------:R-:W-:Y:S01]  /*1f790*/  @P3 STG.E.U16 desc[UR44][R4.64], R24 ;  /* 0x0000001804003986 */ /* 0x000fe2000c10152c */
[----:B------:R-:W-:Y:S01]  /*1f7a0*/  ISETP.GT.AND P3, PT, R0, 0x1, P0 ;  /* 0x000000010000780c */ /* 0x000fe20000764270 */
[-C--:B------:R-:W-:Y:S02]  /*1f7b0*/  FMUL R26, R26, R2.reuse ;  /* 0x000000021a1a7220 */ /* 0x080fe40000400000 */
[----:B------:R-:W-:Y:S01]  /*1f7c0*/  @P4 STG.E.U16 desc[UR44][R4.64+0x2], R25 ;  /* 0x0000021904004986 */ /* 0x000fe2000c10152c */
[----:B------:R-:W-:Y:S01]  /*1f7d0*/  ISETP.GT.AND P4, PT, R0, 0x8, P1 ;  /* 0x000000080000780c */ /* 0x000fe20000f84270 */
[-C--:B------:R-:W-:Y:S01]  /*1f7e0*/  FMUL R27, R27, R2.reuse ;  /* 0x000000021b1b7220 */ /* 0x080fe20000400000 */
[----:B0-----:R-:W-:Y:S01]  /*1f7f0*/  IADD3 R8, P5, R4, UR5, RZ ;  /* 0x0000000504087c10 */ /* 0x001fe2000ffbe0ff */
[----:B------:R-:W-:Y:S01]  /*1f800*/  FMUL R28, R28, R2 ;  /* 0x000000021c1c7220 */ /* 0x000fe20000400000 */
[----:B------:R-:W-:-:S02]  /*1f810*/  F2FP.F16.F32.PACK_AB R26, RZ, R26 ;  /* 0x0000001aff1a723e */ /* 0x000fc400000000ff */
[----:B------:R-:W-:Y:S02]  /*1f820*/  IADD3.X R9, R5, UR4, RZ, P5, !PT ;  /* 0x0000000405097c10 */ /* 0x000fe4000affe4ff */
[----:B------:R-:W-:Y:S02]  /*1f830*/  F2FP.F16.F32.PACK_AB R27, RZ, R27 ;  /* 0x0000001bff1b723e */ /* 0x000fe400000000ff */
[----:B------:R-:W-:Y:S01]  /*1f840*/  F2FP.F16.F32.PACK_AB R28, RZ, R28 ;  /* 0x0000001cff1c723e */ /* 0x000fe200000000ff */
[----:B------:R-:W-:Y:S01]  /*1f850*/  @P2 STG.E.U16 desc[UR44][R8.64], R26 ;  /* 0x0000001a08002986 */ /* 0x000fe2000c10152c */
[C---:B------:R-:W-:Y:S02]  /*1f860*/  ISETP.GT.AND P5, PT, R0.reuse, 0x9, P1 ;  /* 0x000000090000780c */ /* 0x040fe40000fa4270 */
[C---:B------:R-:W-:Y:S01]  /*1f870*/  ISETP.GT.AND P2, PT, R0.reuse, 0x8, P0 ;  /* 0x000000080000780c */ /* 0x040fe20000744270 */
[----:B------:R-:W-:Y:S01]  /*1f880*/  @P3 STG.E.U16 desc[UR44][R8.64+0x2], R27 ;  /* 0x0000021b08003986 */ /* 0x000fe2000c10152c */
[-C--:B------:R-:W-:Y:S01]  /*1f890*/  FMUL R29, R29, R2.reuse ;  /* 0x000000021d1d7220 */ /* 0x080fe20000400000 */
[----:B------:R-:W-:Y:S01]  /*1f8a0*/  ISETP.GT.AND P3, PT, R0, 0x9, P0 ;  /* 0x000000090000780c */ /* 0x000fe20000764270 */
[-C--:B------:R-:W-:Y:S01]  /*1f8b0*/  FMUL R30, R30, R2.reuse ;  /* 0x000000021e1e7220 */ /* 0x080fe20000400000 */
[----:B------:R-:W-:Y:S01]  /*1f8c0*/  @P4 STG.E.U16 desc[UR44][R4.64+0x10], R28 ;  /* 0x0000101c04004986 */ /* 0x000fe2000c10152c */
[----:B------:R-:W-:Y:S01]  /*1f8d0*/  ISETP.GT.AND P4, PT, R0, 0x10, P1 ;  /* 0x000000100000780c */ /* 0x000fe20000f84270 */
[-C--:B------:R-:W-:Y:S01]  /*1f8e0*/  FMUL R31, R31, R2.reuse ;  /* 0x000000021f1f7220 */ /* 0x080fe20000400000 */
[----:B------:R-:W-:Y:S01]  /*1f8f0*/  IADD3 R10, P6, R4, UR5, RZ ;  /* 0x00000005040a7c10 */ /* 0x000fe2000ffde0ff */
[----:B------:R-:W-:Y:S01]  /*1f900*/  FMUL R32, R32, R2 ;  /* 0x0000000220207220 */ /* 0x000fe20000400000 */
[----:B------:R-:W-:-:S02]  /*1f910*/  F2FP.F16.F32.PACK_AB R29, RZ, R29 ;  /* 0x0000001dff1d723e */ /* 0x000fc400000000ff */
[----:B------:R-:W-:Y:S02]  /*1f920*/  F2FP.F16.F32.PACK_AB R30, RZ, R30 ;  /* 0x0000001eff1e723e */ /* 0x000fe400000000ff */
[----:B------:R-:W-:Y:S02]  /*1f930*/  IADD3.X R11, R5, UR4, RZ, P6, !PT ;  /* 0x00000004050b7c10 */ /* 0x000fe4000b7fe4ff */
[----:B------:R-:W-:Y:S01]  /*1f940*/  F2FP.F16.F32.PACK_AB R31, RZ, R31 ;  /* 0x0000001fff1f723e */ /* 0x000fe200000000ff */
[----:B------:R-:W-:Y:S01]  /*1f950*/  @P5 STG.E.U16 desc[UR44][R4.64+0x12], R29 ;  /* 0x0000121d04005986 */ /* 0x000fe2000c10152c */
[----:B------:R-:W-:Y:S02]  /*1f960*/  F2FP.F16.F32.PACK_AB R32, RZ, R32 ;  /* 0x00000020ff20723e */ /* 0x000fe400000000ff */
[C---:B------:R-:W-:Y:S01]  /*1f970*/  ISETP.GT.AND P5, PT, R0.reuse, 0x11, P1 ;  /* 0x000000110000780c */ /* 0x040fe20000fa4270 */
[----:B------:R-:W-:Y:S01]  /*1f980*/  @P2 STG.E.U16 desc[UR44][R10.64+0x10], R30 ;  /* 0x0000101e0a002986 */ /* 0x000fe2000c10152c */
[----:B------:R-:W-:Y:S01]  /*1f990*/  ISETP.GT.AND P2, PT, R0, 0x10, P0 ;  /* 0x000000100000780c */ /* 0x000fe20000744270 */
[----:B------:R-:W-:-:S02]  /*1f9a0*/  FMUL R33, R33, R2 ;  /* 0x0000000221217220 */ /* 0x000fc40000400000 */
[----:B------:R-:W-:Y:S01]  /*1f9b0*/  @P3 STG.E.U16 desc[UR44][R6.64+0x12], R31 ;  /* 0x0000121f06003986 */ /* 0x000fe2000c10152c */
[----:B------:R-:W-:Y:S01]  /*1f9c0*/  ISETP.GT.AND P3, PT, R0, 0x11, P0 ;  /* 0x000000110000780c */ /* 0x000fe20000764270 */
[-C--:B------:R-:W-:Y:S02]  /*1f9d0*/  FMUL R34, R34, R2.reuse ;  /* 0x0000000222227220 */ /* 0x080fe40000400000 */
[----:B------:R-:W-:Y:S01]  /*1f9e0*/  @P4 STG.E.U16 desc[UR44][R4.64+0x20], R32 ;  /* 0x0000202004004986 */ /* 0x000fe2000c10152c */
[----:B------:R-:W-:Y:S01]  /*1f9f0*/  ISETP.GT.AND P4, PT, R0, 0x18, P1 ;  /* 0x000000180000780c */ /* 0x000fe20000f84270 */
[-C--:B------:R-:W-:Y:S01]  /*1fa00*/  FMUL R35, R35, R2.reuse ;  /* 0x0000000223237220 */ /* 0x080fe20000400000 */
[----:B------:R-:W-:Y:S01]  /*1fa10*/  FMUL R36, R36, R2 ;  /* 0x0000000224247220 */ /* 0x000fe20000400000 */
[----:B------:R-:W-:Y:S02]  /*1fa20*/  F2FP.F16.F32.PACK_AB R33, RZ, R33 ;  /* 0x00000021ff21723e */ /* 0x000fe400000000ff */
[----:B------:R-:W-:-:S02]  /*1fa30*/  F2FP.F16.F32.PACK_AB R34, RZ, R34 ;  /* 0x00000022ff22723e */ /* 0x000fc400000000ff */
[----:B------:R-:W-:Y:S01]  /*1fa40*/  F2FP.F16.F32.PACK_AB R35, RZ, R35 ;  /* 0x00000023ff23723e */ /* 0x000fe200000000ff */
[----:B------:R-:W-:Y:S01]  /*1fa50*/  @P5 STG.E.U16 desc[UR44][R4.64+0x22], R33 ;  /* 0x0000222104005986 */ /* 0x000fe2000c10152c */
[----:B------:R-:W-:Y:S02]  /*1fa60*/  F2FP.F16.F32.PACK_AB R36, RZ, R36 ;  /* 0x00000024ff24723e */ /* 0x000fe400000000ff */
[C---:B------:R-:W-:Y:S01]  /*1fa70*/  ISETP.GT.AND P5, PT, R0.reuse, 0x19, P1 ;  /* 0x000000190000780c */ /* 0x040fe20000fa4270 */
[----:B------:R-:W-:Y:S01]  /*1fa80*/  @P2 STG.E.U16 desc[UR44][R6.64+0x20], R34 ;  /* 0x0000202206002986 */ /* 0x000fe2000c10152c */
[C---:B------:R-:W-:Y:S01]  /*1fa90*/  ISETP.GT.AND P2, PT, R0.reuse, 0x18, P0 ;  /* 0x000000180000780c */ /* 0x040fe20000744270 */
[-C--:B------:R-:W-:Y:S02]  /*1faa0*/  FMUL R37, R37, R2.reuse ;  /* 0x0000000225257220 */ /* 0x080fe40000400000 */
[----:B------:R-:W-:Y:S01]  /*1fab0*/  @P3 STG.E.U16 desc[UR44][R6.64+0x22], R35 ;  /* 0x0000222306003986 */ /* 0x000fe2000c10152c */
[----:B------:R-:W-:Y:S01]  /*1fac0*/  ISETP.GT.AND P3, PT, R0, 0x19, P0 ;  /* 0x000000190000780c */ /* 0x000fe20000764270 */
[----:B------:R-:W-:-:S02]  /*1fad0*/  FMUL R38, R38, R2 ;  /* 0x0000000226267220 */ /* 0x000fc40000400000 */
[----:B------:R-:W-:Y:S01]  /*1fae0*/  @P4 STG.E.U16 desc[UR44][R4.64+0x30], R36 ;  /* 0x0000302404004986 */ /* 0x000fe2000c10152c */
[----:B------:R-:W-:Y:S01]  /*1faf0*/  ISETP.GT.AND P4, PT, R0, 0x20, P1 ;  /* 0x000000200000780c */ /* 0x000fe20000f84270 */
[-C--:B------:R-:W-:Y:S01]  /*1fb00*/  FMUL R39, R39, R2.reuse ;  /* 0x0000000227277220 */ /* 0x080fe20000400000 */
[----:B------:R-:W-:Y:S01]  /*1fb10*/  FMUL R40, R40, R2 ;  /* 0x0000000228287220 */ /* 0x000fe20000400000 */
[----:B------:R-:W-:Y:S02]  /*1fb20*/  F2FP.F16.F32.PACK_AB R37, RZ, R37 ;  /* 0x00000025ff25723e */ /* 0x000fe400000000ff */
[----:B------:R-:W-:Y:S02]  /*1fb30*/  F2FP.F16.F32.PACK_AB R38, RZ, R38 ;  /* 0x00000026ff26723e */ /* 0x000fe400000000ff */
[----:B------:R-:W-:Y:S01]  /*1fb40*/  F2FP.F16.F32.PACK_AB R39, RZ, R39 ;  /* 0x00000027ff27723e */ /* 0x000fe200000000ff */
[----:B------:R-:W-:Y:S01]  /*1fb50*/  @P5 STG.E.U16 desc[UR44][R4.64+0x32], R37 ;  /* 0x0000322504005986 */ /* 0x000fe2000c10152c */
[----:B------:R-:W-:-:S02]  /*1fb60*/  F2FP.F16.F32.PACK_AB R40, RZ, R40 ;  /* 0x00000028ff28723e */ /* 0x000fc400000000ff */
[C---:B------:R-:W-:Y:S01]  /*1fb70*/  ISETP.GT.AND P5, PT, R0.reuse, 0x21, P1 ;  /* 0x000000210000780c */ /* 0x040fe20000fa4270 */
[----:B------:R-:W-:Y:S01]  /*1fb80*/  @P2 STG.E.U16 desc[UR44][R6.64+0x30], R38 ;  /* 0x0000302606002986 */ /* 0x000fe2000c10152c */
[C---:B------:R-:W-:Y:S01]  /*1fb90*/  ISETP.GT.AND P2, PT, R0.reuse, 0x20, P0 ;  /* 0x000000200000780c */ /* 0x040fe20000744270 */
[-C--:B------:R-:W-:Y:S02]  /*1fba0*/  FMUL R41, R41, R2.reuse ;  /* 0x0000000229297220 */ /* 0x080fe40000400000 */
[----:B------:R-:W-:Y:S01]  /*1fbb0*/  @P3 STG.E.U16 desc[UR44][R6.64+0x32], R39 ;  /* 0x0000322706003986 */ /* 0x000fe2000c10152c */
[----:B------:R-:W-:Y:S01]  /*1fbc0*/  ISETP.GT.AND P3, PT, R0, 0x21, P0 ;  /* 0x000000210000780c */ /* 0x000fe20000764270 */
[-C--:B------:R-:W-:Y:S02]  /*1fbd0*/  FMUL R42, R42, R2.reuse ;  /* 0x000000022a2a7220 */ /* 0x080fe40000400000 */
[----:B------:R-:W-:Y:S01]  /*1fbe0*/  @P4 STG.E.U16 desc[UR44][R4.64+0x40], R40 ;  /* 0x0000402804004986 */ /* 0x000fe2000c10152c */
[----:B------:R-:W-:Y:S01]  /*1fbf0*/  ISETP.GT.AND P4, PT, R0, 0x28, P1 ;  /* 0x000000280000780c */ /* 0x000fe20000f84270 */
[-C--:B------:R-:W-:Y:S01]  /*1fc00*/  FMUL R43, R43, R2.reuse ;  /* 0x000000022b2b7220 */ /* 0x080fe20000400000 */
[----:B------:R-:W-:Y:S01]  /*1fc10*/  FMUL R44, R44, R2 ;  /* 0x000000022c2c7220 */ /* 0x000fe20000400000 */
[----:B------:R-:W-:-:S02]  /*1fc20*/  F2FP.F16.F32.PACK_AB R41, RZ, R41 ;  /* 0x00000029ff29723e */ /* 0x000fc400000000ff */
[----:B------:R-:W-:Y:S02]  /*1fc30*/  F2FP.F16.F32.PACK_AB R42, RZ, R42 ;  /* 0x0000002aff2a723e */ /* 0x000fe400000000ff */
        /* <DEDUP_REMOVED lines=357> */
[----:B------:R-:W-:Y:S01]  /*21290*/  ISETP.GT.AND P2, PT, R0, 0xd8, P0 ;  /* 0x000000d80000780c */ /* 0x000fe20000744270 */
[-C--:B------:R-:W-:Y:S02]  /*212a0*/  FMUL R133, R133, R2.reuse ;  /* 0x0000000285857220 */ /* 0x080fe40000400000 */
[----:B------:R-:W-:Y:S01]  /*212b0*/  @P3 STG.E.U16 desc[UR44][R6.64+0x1a2], R131 ;  /* 0x0001a28306003986 */ /* 0x000fe2000c10152c */
[----:B------:R-:W-:-:S03]  /*212c0*/  FMUL R134, R134, R2 ;  /* 0x0000000286867220 */ /* 0x000fc60000400000 */
[----:B------:R-:W-:Y:S01]  /*212d0*/  @P4 STG.E.U16 desc[UR44][R4.64+0x1b0], R132 ;  /* 0x0001b08404004986 */ /* 0x000fe2000c10152c */
[C---:B------:R-:W-:Y:S01]  /*212e0*/  ISETP.GT.AND P4, PT, R0.reuse, 0xd9, P0 ;  /* 0x000000d90000780c */ /* 0x040fe20000784270 */
[----:B------:R-:W-:Y:S01]  /*212f0*/  FMUL R135, R135, R2 ;  /* 0x0000000287877220 */ /* 0x000fe20000400000 */
[----:B------:R-:W-:Y:S02]  /*21300*/  F2FP.F16.F32.PACK_AB R133, RZ, R133 ;  /* 0x00000085ff85723e */ /* 0x000fe400000000ff */
[----:B------:R-:W-:Y:S02]  /*21310*/  F2FP.F16.F32.PACK_AB R134, RZ, R134 ;  /* 0x00000086ff86723e */ /* 0x000fe400000000ff */
[----:B------:R-:W-:Y:S01]  /*21320*/  F2FP.F16.F32.PACK_AB R135, RZ, R135 ;  /* 0x00000087ff87723e */ /* 0x000fe200000000ff */
[----:B------:R-:W-:Y:S01]  /*21330*/  @P5 STG.E.U16 desc[UR44][R4.64+0x1b2], R133 ;  /* 0x0001b28504005986 */ /* 0x000fe2000c10152c */
[----:B------:R-:W-:-:S03]  /*21340*/  ISETP.GT.AND P5, PT, R0, 0xe0, P1 ;  /* 0x000000e00000780c */ /* 0x000fc60000fa4270 */
[----:B------:R-:W-:Y:S01]  /*21350*/  @P2 STG.E.U16 desc[UR44][R6.64+0x1b0], R134 ;  /* 0x0001b08606002986 */ /* 0x000fe2000c10152c */
[----:B------:R-:W-:Y:S01]  /*21360*/  ISETP.GT.AND P2, PT, R0, 0xe1, P1 ;  /* 0x000000e10000780c */ /* 0x000fe20000f44270 */
[-C--:B------:R-:W-:Y:S01]  /*21370*/  FMUL R136, R136, R2.reuse ;  /* 0x0000000288887220 */ /* 0x080fe20000400000 */
[C---:B------:R-:W-:Y:S01]  /*21380*/  ISETP.GT.AND P3, PT, R0.reuse, 0xe0, P0 ;  /* 0x000000e00000780c */ /* 0x040fe20000764270 */
[----:B------:R-:W-:Y:S01]  /*21390*/  @P4 STG.E.U16 desc[UR44][R6.64+0x1b2], R135 ;  /* 0x0001b28706004986 */ /* 0x000fe2000c10152c */
[-C--:B------:R-:W-:Y:S01]  /*213a0*/  FMUL R137, R137, R2.reuse ;  /* 0x0000000289897220 */ /* 0x080fe20000400000 */
[----:B------:R-:W-:Y:S01]  /*213b0*/  ISETP.GT.AND P4, PT, R0, 0xe1, P0 ;  /* 0x000000e10000780c */ /* 0x000fe20000784270 */
[-C--:B------:R-:W-:Y:S01]  /*213c0*/  FMUL R138, R138, R2.reuse ;  /* 0x000000028a8a7220 */ /* 0x080fe20000400000 */
[----:B------:R-:W-:Y:S01]  /*213d0*/  FMUL R139, R139, R2 ;  /* 0x000000028b8b7220 */ /* 0x000fe20000400000 */
[----:B------:R-:W-:Y:S02]  /*213e0*/  F2FP.F16.F32.PACK_AB R136, RZ, R136 ;  /* 0x00000088ff88723e */ /* 0x000fe400000000ff */
[----:B------:R-:W-:-:S02]  /*213f0*/  F2FP.F16.F32.PACK_AB R137, RZ, R137 ;  /* 0x00000089ff89723e */ /* 0x000fc400000000ff */
[----:B------:R-:W-:Y:S02]  /*21400*/  F2FP.F16.F32.PACK_AB R138, RZ, R138 ;  /* 0x0000008aff8a723e */ /* 0x000fe400000000ff */
[----:B------:R-:W-:Y:S01]  /*21410*/  F2FP.F16.F32.PACK_AB R139, RZ, R139 ;  /* 0x0000008bff8b723e */ /* 0x000fe200000000ff */
[----:B------:R-:W-:Y:S01]  /*21420*/  @P5 STG.E.U16 desc[UR44][R4.64+0x1c0], R136 ;  /* 0x0001c08804005986 */ /* 0x000fe2000c10152c */
[----:B------:R-:W-:-:S03]  /*21430*/  ISETP.GT.AND P5, PT, R0, 0xe9, P1 ;  /* 0x000000e90000780c */ /* 0x000fc60000fa4270 */
[----:B------:R-:W-:Y:S01]  /*21440*/  @P2 STG.E.U16 desc[UR44][R4.64+0x1c2], R137 ;  /* 0x0001c28904002986 */ /* 0x000fe2000c10152c */
[C---:B------:R-:W-:Y:S02]  /*21450*/  ISETP.GT.AND P2, PT, R0.reuse, 0xe8, P1 ;  /* 0x000000e80000780c */ /* 0x040fe40000f44270 */
[C---:B------:R-:W-:Y:S01]  /*21460*/  ISETP.GT.AND P6, PT, R0.reuse, 0xe8, P0 ;  /* 0x000000e80000780c */ /* 0x040fe200007c4270 */
[----:B------:R-:W-:Y:S01]  /*21470*/  @P3 STG.E.U16 desc[UR44][R6.64+0x1c0], R138 ;  /* 0x0001c08a06003986 */ /* 0x000fe2000c10152c */
[----:B------:R-:W-:Y:S01]  /*21480*/  ISETP.GT.AND P3, PT, R0, 0xe9, P0 ;  /* 0x000000e90000780c */ /* 0x000fe20000764270 */
[-C--:B------:R-:W-:Y:S01]  /*21490*/  FMUL R140, R140, R2.reuse ;  /* 0x000000028c8c7220 */ /* 0x080fe20000400000 */
[-C--:B------:R-:W-:Y:S01]  /*214a0*/  FMUL R141, R141, R2.reuse ;  /* 0x000000028d8d7220 */ /* 0x080fe20000400000 */
[----:B------:R-:W-:Y:S01]  /*214b0*/  @P4 STG.E.U16 desc[UR44][R6.64+0x1c2], R139 ;  /* 0x0001c28b06004986 */ /* 0x000fe2000c10152c */
[----:B------:R-:W-:Y:S01]  /*214c0*/  ISETP.GT.AND P4, PT, R0, 0xf0, P1 ;  /* 0x000000f00000780c */ /* 0x000fe20000f84270 */
[-C--:B------:R-:W-:Y:S01]  /*214d0*/  FMUL R142, R142, R2.reuse ;  /* 0x000000028e8e7220 */ /* 0x080fe20000400000 */
[-C--:B------:R-:W-:Y:S01]  /*214e0*/  FMUL R143, R143, R2.reuse ;  /* 0x000000028f8f7220 */ /* 0x080fe20000400000 */
[----:B------:R-:W-:Y:S01]  /*214f0*/  FMUL R144, R144, R2 ;  /* 0x0000000290907220 */ /* 0x000fe20000400000 */
[----:B------:R-:W-:-:S02]  /*21500*/  F2FP.F16.F32.PACK_AB R140, RZ, R140 ;  /* 0x0000008cff8c723e */ /* 0x000fc400000000ff */
[----:B------:R-:W-:Y:S02]  /*21510*/  F2FP.F16.F32.PACK_AB R141, RZ, R141 ;  /* 0x0000008dff8d723e */ /* 0x000fe400000000ff */
[----:B------:R-:W-:Y:S02]  /*21520*/  F2FP.F16.F32.PACK_AB R142, RZ, R142 ;  /* 0x0000008eff8e723e */ /* 0x000fe400000000ff */
[----:B------:R-:W-:Y:S02]  /*21530*/  F2FP.F16.F32.PACK_AB R143, RZ, R143 ;  /* 0x0000008fff8f723e */ /* 0x000fe400000000ff */
[----:B------:R-:W-:Y:S01]  /*21540*/  F2FP.F16.F32.PACK_AB R144, RZ, R144 ;  /* 0x00000090ff90723e */ /* 0x000fe200000000ff */
[----:B------:R-:W-:Y:S01]  /*21550*/  @P2 STG.E.U16 desc[UR44][R4.64+0x1d0], R140 ;  /* 0x0001d08c04002986 */ /* 0x000fe2000c10152c */
[----:B------:R-:W-:-:S03]  /*21560*/  ISETP.GT.AND P2, PT, R0, 0xf1, P1 ;  /* 0x000000f10000780c */ /* 0x000fc60000f44270 */
[----:B------:R-:W-:Y:S01]  /*21570*/  @P5 STG.E.U16 desc[UR44][R4.64+0x1d2], R141 ;  /* 0x0001d28d04005986 */ /* 0x000fe2000c10152c */
[----:B------:R-:W-:-:S03]  /*21580*/  ISETP.GT.AND P5, PT, R0, 0xf0, P0 ;  /* 0x000000f00000780c */ /* 0x000fc600007a4270 */
[----:B------:R-:W-:Y:S01]  /*21590*/  @P6 STG.E.U16 desc[UR44][R6.64+0x1d0], R142 ;  /* 0x0001d08e06006986 */ /* 0x000fe2000c10152c */
[----:B------:R-:W-:-:S03]  /*215a0*/  FMUL R145, R145, R2 ;  /* 0x0000000291917220 */ /* 0x000fc60000400000 */
[----:B------:R-:W-:Y:S01]  /*215b0*/  @P3 STG.E.U16 desc[UR44][R6.64+0x1d2], R143 ;  /* 0x0001d28f06003986 */ /* 0x000fe2000c10152c */
[----:B------:R-:W-:-:S03]  /*215c0*/  ISETP.GT.AND P3, PT, R0, 0xf8, P1 ;  /* 0x000000f80000780c */ /* 0x000fc60000f64270 */
[----:B------:R-:W-:Y:S01]  /*215d0*/  @P4 STG.E.U16 desc[UR44][R4.64+0x1e0], R144 ;  /* 0x0001e09004004986 */ /* 0x000fe2000c10152c */
[----:B------:R-:W-:Y:S01]  /*215e0*/  ISETP.GT.AND P4, PT, R0, 0xf1, P0 ;  /* 0x000000f10000780c */ /* 0x000fe20000784270 */
[-C--:B------:R-:W-:Y:S01]  /*215f0*/  FMUL R146, R146, R2.reuse ;  /* 0x0000000292927220 */ /* 0x080fe20000400000 */
[C---:B------:R-:W-:Y:S01]  /*21600*/  ISETP.GT.AND P1, PT, R0.reuse, 0xf9, P1 ;  /* 0x000000f90000780c */ /* 0x040fe20000f24270 */
[-C--:B------:R-:W-:Y:S01]  /*21610*/  FMUL R147, R147, R2.reuse ;  /* 0x0000000293937220 */ /* 0x080fe20000400000 */
[----:B------:R-:W-:Y:S01]  /*21620*/  ISETP.GT.AND P6, PT, R0, 0xf8, P0 ;  /* 0x000000f80000780c */ /* 0x000fe200007c4270 */
[-C--:B------:R-:W-:Y:S01]  /*21630*/  FMUL R148, R148, R2.reuse ;  /* 0x0000000294947220 */ /* 0x080fe20000400000 */
[----:B------:R-:W-:Y:S01]  /*21640*/  FMUL R149, R149, R2 ;  /* 0x0000000295957220 */ /* 0x000fe20000400000 */
[----:B------:R-:W-:Y:S02]  /*21650*/  F2FP.F16.F32.PACK_AB R145, RZ, R145 ;  /* 0x00000091ff91723e */ /* 0x000fe400000000ff */
[----:B------:R-:W-:-:S02]  /*21660*/  F2FP.F16.F32.PACK_AB R146, RZ, R146 ;  /* 0x00000092ff92723e */ /* 0x000fc400000000ff */
[----:B------:R-:W-:Y:S02]  /*21670*/  ISETP.GT.AND P0, PT, R0, 0xf9, P0 ;  /* 0x000000f90000780c */ /* 0x000fe40000704270 */
[----:B------:R-:W-:Y:S01]  /*21680*/  F2FP.F16.F32.PACK_AB R147, RZ, R147 ;  /* 0x00000093ff93723e */ /* 0x000fe200000000ff */
[----:B------:R-:W-:Y:S01]  /*21690*/  FMUL R150, R150, R2 ;  /* 0x0000000296967220 */ /* 0x000fe20000400000 */
[----:B------:R-:W-:Y:S02]  /*216a0*/  F2FP.F16.F32.PACK_AB R148, RZ, R148 ;  /* 0x00000094ff94723e */ /* 0x000fe400000000ff */
[----:B------:R-:W-:Y:S01]  /*216b0*/  F2FP.F16.F32.PACK_AB R149, RZ, R149 ;  /* 0x00000095ff95723e */ /* 0x000fe200000000ff */
[----:B------:R-:W-:Y:S01]  /*216c0*/  FMUL R151, R151, R2 ;  /* 0x0000000297977220 */ /* 0x000fe20000400000 */
[----:B------:R-:W-:Y:S01]  /*216d0*/  @P2 STG.E.U16 desc[UR44][R4.64+0x1e2], R145 ;  /* 0x0001e29104002986 */ /* 0x000fe2000c10152c */
[----:B------:R-:W-:-:S03]  /*216e0*/  F2FP.F16.F32.PACK_AB R150, RZ, R150 ;  /* 0x00000096ff96723e */ /* 0x000fc600000000ff */
[----:B------:R-:W-:Y:S01]  /*216f0*/  @P5 STG.E.U16 desc[UR44][R6.64+0x1e0], R146 ;  /* 0x0001e09206005986 */ /* 0x000fe2000c10152c */
[----:B------:R-:W-:-:S03]  /*21700*/  F2FP.F16.F32.PACK_AB R151, RZ, R151 ;  /* 0x00000097ff97723e */ /* 0x000fc600000000ff */
[----:B------:R-:W-:Y:S04]  /*21710*/  @P4 STG.E.U16 desc[UR44][R6.64+0x1e2], R147 ;  /* 0x0001e29306004986 */ /* 0x000fe8000c10152c */
[----:B------:R-:W-:Y:S04]  /*21720*/  @P3 STG.E.U16 desc[UR44][R4.64+0x1f0], R148 ;  /* 0x0001f09404003986 */ /* 0x000fe8000c10152c */
[----:B------:R0:W-:Y:S02]  /*21730*/  @P1 STG.E.U16 desc[UR44][R4.64+0x1f2], R149 ;  /* 0x0001f29504001986 */ /* 0x0001e4000c10152c */
[----:B0-----:R-:W-:Y:S01]  /*21740*/  @P6 MOV R4, R6 ;  /* 0x0000000600046202 */ /* 0x001fe20000000f00 */
[----:B------:R-:W-:-:S05]  /*21750*/  @P6 IMAD.MOV.U32 R5, RZ, RZ, R7 ;  /* 0x000000ffff056224 */ /* 0x000fca00078e0007 */
[----:B------:R0:W-:Y:S04]  /*21760*/  @P6 STG.E.U16 desc[UR44][R4.64+0x1f0], R150 ;  /* 0x0001f09604006986 */ /* 0x0001e8000c10152c */
[----:B------:R0:W-:Y:S02]  /*21770*/  @P0 STG.E.U16 desc[UR44][R6.64+0x1f2], R151 ;  /* 0x0001f29706000986 */ /* 0x0001e4000c10152c */
.L_x_536:
[----:B------:R-:W-:Y:S05]  /*21780*/  BSYNC B0 ;  /* 0x0000000000007941 */ /* 0x000fea0003800000 */
.L_x_28:
[----:B0-----:R-:W2:Y:S04]  /*21790*/  LDL.LU R5, [R1+0x200] ;  /* 0x0002000001057983 */ /* 0x001ea80000300800 */
[----:B------:R-:W2:Y:S01]  /*217a0*/  LDL.LU R4, [R1+0x204] ;  /* 0x0002040001047983 */ /* 0x000ea20000300800 */
[----:B------:R-:W-:Y:S01]  /*217b0*/  ULDC UR4, c[0x0][0xc] ;  /* 0x0000030000047ab9 */ /* 0x000fe20000000800 */
[----:B------:R-:W-:Y:S01]  /*217c0*/  ULDC UR5, c[0x0][0x10] ;  /* 0x0000040000057ab9 */ /* 0x000fe20000000800 */
[----:B-----5:R-:W2:Y:S01]  /*217d0*/  LDC R3, c[0x0][0x14] ;  /* 0x00000500ff037b82 */ /* 0x020ea20000000800 */
[----:B------:R-:W-:Y:S01]  /*217e0*/  UIMAD.WIDE.U32 UR4, UR4, UR5, URZ ;  /* 0x00000005040472a5 */ /* 0x000fe2000f8e003f */
[----:B----4-:R-:W-:Y:S01]  /*217f0*/  PRMT R0, RZ, 0x7610, R0 ;  /* 0x00007610ff007816 */ /* 0x010fe20000000000 */
[----:B------:R-:W-:Y:S01]  /*21800*/  UMOV UR41, 0xffffffff ;  /* 0xffffffff00297882 */ /* 0x000fe20000000000 */
[----:B------:R-:W-:-:S03]  /*21810*/  UMOV UR42, 0xffffffff ;  /* 0xffffffff002a7882 */ /* 0x000fc60000000000 */
[----:B--2---:R-:W-:-:S04]  /*21820*/  IMAD.WIDE.U32 R4, R3, UR4, R4 ;  /* 0x0000000403047c25 */ /* 0x004fc8000f8e0004 */
[----:B------:R-:W-:Y:S01]  /*21830*/  IMAD R3, R3, UR5, RZ ;  /* 0x0000000503037c24 */ /* 0x000fe2000f8e02ff */
[----:B------:R-:W-:Y:S01]  /*21840*/  ULDC.64 UR4, c[0x0][0x650] ;  /* 0x0001940000047ab9 */ /* 0x000fe20000000a00 */
[----:B------:R-:W-:Y:S01]  /*21850*/  IMAD.MOV.U32 R7, RZ, RZ, R4 ;  /* 0x000000ffff077224 */ /* 0x000fe200078e0004 */
[----:B------:R-:W-:Y:S02]  /*21860*/  ISETP.GE.U32.AND P0, PT, R4, UR4, PT ;  /* 0x0000000404007c0c */ /* 0x000fe4000bf06070 */
[----:B------:R-:W-:-:S04]  /*21870*/  IADD3 R6, R5, R3, RZ ;  /* 0x0000000305067210 */ /* 0x000fc80007ffe0ff */
[----:B------:R-:W-:Y:S01]  /*21880*/  ISETP.GE.U32.AND.EX P0, PT, R6, UR5, PT, P0 ;  /* 0x0000000506007c0c */ /* 0x000fe2000bf06100 */
[----:B------:R0:W-:Y:S04]  /*21890*/  STL [R1+0x200], R6 ;  /* 0x0002000601007387 */ /* 0x0001e80000100800 */
[----:B------:R0:W-:Y:S08]  /*218a0*/  STL [R1+0x204], R7 ;  /* 0x0002040701007387 */ /* 0x0001f00000100800 */
[----:B------:R-:W-:Y:S05]  /*218b0*/  @P0 BRA `(.L_x_537) ;  /* 0x0000000400880947 */ /* 0x000fea0003800000 */
[----:B------:R-:W2:Y:S01]  /*218c0*/  S2UR UR6, SR_CTAID.X ;  /* 0x00000000000679c3 */ /* 0x000ea20000002500 */
[----:B------:R-:W-:Y:S01]  /*218d0*/  ULDC.64 UR12, c[0x0][0x628] ;  /* 0x00018a00000c7ab9 */ /* 0x000fe20000000a00 */
[----:B------:R-:W-:Y:S01]  /*218e0*/  ULDC UR4, c[0x0][0x150] ;  /* 0x0000540000047ab9 */ /* 0x000fe20000000800 */
[----:B------:R-:W-:Y:S01]  /*218f0*/  ISETP.NE.U32.AND P0, PT, RZ, UR12, PT ;  /* 0x0000000cff007c0c */ /* 0x000fe2000bf05070 */
[----:B------:R-:W-:Y:S01]  /*21900*/  ULDC UR15, c[0x0][0x630] ;  /* 0x00018c00000f7ab9 */ /* 0x000fe20000000800 */
[C---:B------:R-:W-:Y:S01]  /*21910*/  R2UR UR16, R7.reuse ;  /* 0x00000000071072ca */ /* 0x040fe200000e0000 */
[----:B------:R-:W-:Y:S01]  /*21920*/  ULDC UR19, c[0x0][0x154] ;  /* 0x0000550000137ab9 */ /* 0x000fe20000000800 */
[----:B------:R-:W-:Y:S01]  /*21930*/  ISETP.NE.AND.EX P0, PT, RZ, UR13, PT, P0 ;  /* 0x0000000dff007c0c */ /* 0x000fe2000bf05300 */
[----:B------:R-:W4:Y:S01]  /*21940*/  S2UR UR18, SR_CTAID.Y ;  /* 0x00000000001279c3 */ /* 0x000f220000002600 */
[----:B------:R-:W-:Y:S02]  /*21950*/  R2UR UR17, R6 ;  /* 0x00000000061172ca */ /* 0x000fe400000e0000 */
[----:B------:R-:W-:-:S02]  /*21960*/  R2UR UR10, R7 ;  /* 0x00000000070a72ca */ /* 0x000fc400000e0000 */
[----:B------:R-:W-:Y:S02]  /*21970*/  R2UR UR11, R6 ;  /* 0x00000000060b72ca */ /* 0x000fe400000e0000 */
[----:B--2---:R-:W-:-:S05]  /*21980*/  I2FP.F32.U32 R0, UR6 ;  /* 0x0000000600007c45 */ /* 0x004fca0008201000 */
[----:B------:R-:W-:-:S04]  /*21990*/  FMUL R0, R0, UR4 ;  /* 0x0000000400007c20 */ /* 0x000fc80008400000 */
[----:B------:R2:W0:Y:S01]  /*219a0*/  F2I.U32.TRUNC.NTZ R3, R0 ;  /* 0x0000000000037305 */ /* 0x000422000020f000 */
[----:B----4-:R-:W-:Y:S05]  /*219b0*/  @!P0 BRA `(.L_x_538) ;  /* 0x0000000000308947 */ /* 0x010fea0003800000 */
        /* <DEDUP_REMOVED lines=12> */
.L_x_538:
[----:B------:R-:W-:Y:S01]  /*21a80*/  USHF.R.U64 UR42, UR10, UR15, UR11 ;  /* 0x0000000f0a2a7299 */ /* 0x000fe2000800120b */
[----:B--2---:R-:W-:Y:S01]  /*21a90*/  I2FP.F32.U32 R0, UR18 ;  /* 0x0000001200007c45 */ /* 0x004fe20008201000 */
[----:B------:R-:W-:Y:S02]  /*21aa0*/  USHF.R.U32.HI UR4, URZ, UR15, UR11 ;  /* 0x0000000f3f047299 */ /* 0x000fe4000801160b */
[----:B------:R-:W-:Y:S02]  /*21ab0*/  UIADD3 UR10, UP0, URZ, -UR42, URZ ;  /* 0x8000002a3f0a7290 */ /* 0x000fe4000ff1e03f */
[----:B------:R-:W-:Y:S01]  /*21ac0*/  FMUL R0, R0, UR19 ;  /* 0x0000001300007c20 */ /* 0x000fe20008400000 */
[----:B------:R-:W-:Y:S01]  /*21ad0*/  ULDC.64 UR12, c[0x0][0x620] ;  /* 0x00018800000c7ab9 */ /* 0x000fe20000000a00 */
[----:B------:R-:W-:Y:S01]  /*21ae0*/  UIADD3.X UR4, URZ, ~UR4, URZ, UP0, !UPT ;  /* 0x800000043f047290 */ /* 0x000fe200087fe43f */
[----:B------:R-:W-:Y:S01]  /*21af0*/  UMOV UR8, UR16 ;  /* 0x0000001000087c82 */ /* 0x000fe20008000000 */
[----:B------:R-:W-:-:S02]  /*21b00*/  UMOV UR9, UR17 ;  /* 0x0000001100097c82 */ /* 0x000fc40008000000 */
[----:B------:R-:W-:Y:S01]  /*21b10*/  UIMAD UR4, UR4, UR12, URZ ;  /* 0x0000000c040472a4 */ /* 0x000fe2000f8e023f */
[----:B------:R-:W2:Y:S01]  /*21b20*/  F2I.U32.TRUNC.NTZ R0, R0 ;  /* 0x0000000000007305 */ /* 0x000ea2000020f000 */
[----:B------:R-:W-:Y:S01]  /*21b30*/  UIMAD.WIDE.U32 UR8, UR10, UR12, UR8 ;  /* 0x0000000c0a0872a5 */ /* 0x000fe2000f8e0008 */
[----:B0-----:R-:W-:Y:S01]  /*21b40*/  R2UR UR12, R3 ;  /* 0x00000000030c72ca */ /* 0x001fe200000e0000 */
[----:B------:R-:W-:Y:S01]  /*21b50*/  UIMAD UR10, UR10, UR13, UR4 ;  /* 0x0000000d0a0a72a4 */ /* 0x000fe2000f8e0204 */
[----:B------:R-:W-:Y:S01]  /*21b60*/  ULDC UR11, c[0x0][0x618] ;  /* 0x00018600000b7ab9 */ /* 0x000fe20000000800 */
[----:B------:R-:W-:Y:S02]  /*21b70*/  ULDC UR21, c[0x0][0x658] ;  /* 0x0001960000157ab9 */ /* 0x000fe40000000800 */
[----:B------:R-:W-:Y:S01]  /*21b80*/  UIADD3 UR9, UR9, UR10, URZ ;  /* 0x0000000a09097290 */ /* 0x000fe2000fffe03f */
[----:B------:R-:W-:Y:S01]  /*21b90*/  UMOV UR15, 0xffffffff ;  /* 0xffffffff000f7882 */ /* 0x000fe20000000000 */
[----:B------:R-:W-:Y:S01]  /*21ba0*/  ULDC.64 UR4, c[0x0][0x640] ;  /* 0x0001900000047ab9 */ /* 0x000fe20000000a00 */
[----:B------:R-:W-:Y:S01]  /*21bb0*/  USHF.L.U32 UR15, UR15, UR21, URZ ;  /* 0x000000150f0f7299 */ /* 0x000fe2000800063f */
[----:B------:R-:W-:Y:S01]  /*21bc0*/  ISETP.NE.U32.AND P0, PT, RZ, UR4, PT ;  /* 0x00000004ff007c0c */ /* 0x000fe2000bf05070 */
[----:B------:R-:W-:-:S02]  /*21bd0*/  USHF.R.U64 UR16, UR8, UR11, UR9 ;  /* 0x0000000b08107299 */ /* 0x000fc40008001209 */
[----:B------:R-:W-:Y:S01]  /*21be0*/  USHF.R.U32.HI UR8, URZ, UR11, UR9 ;  /* 0x0000000b3f087299 */ /* 0x000fe20008011609 */
[----:B--2---:R-:W-:Y:S01]  /*21bf0*/  R2UR UR14, R0 ;  /* 0x00000000000e72ca */ /* 0x004fe200000e0000 */
[----:B------:R-:W-:Y:S01]  /*21c00*/  ULDC UR17, c[0x0][0x608] ;  /* 0x0001820000117ab9 */ /* 0x000fe20000000800 */
[----:B------:R-:W-:Y:S01]  /*21c10*/  ULOP3.LUT UR40, URZ, UR15, URZ, 0x33, !UPT ;  /* 0x0000000f3f287292 */ /* 0x000fe2000f8e333f */
[----:B------:R-:W-:Y:S01]  /*21c20*/  ISETP.NE.AND.EX P0, PT, RZ, UR5, PT, P0 ;  /* 0x00000005ff007c0c */ /* 0x000fe2000bf05300 */
[----:B------:R-:W-:Y:S02]  /*21c30*/  USHF.R.U64 UR15, UR16, UR17, UR8 ;  /* 0x00000011100f7299 */ /* 0x000fe40008001208 */
[----:B------:R-:W-:Y:S02]  /*21c40*/  USHF.R.U32.HI UR8, URZ, UR17, UR8 ;  /* 0x000000113f087299 */ /* 0x000fe40008011608 */
[----:B------:R-:W-:Y:S02]  /*21c50*/  UIADD3 UR12, -UR12, URZ, URZ ;  /* 0x0000003f0c0c7290 */ /* 0x000fe4000fffe13f */
[----:B------:R-:W-:Y:S01]  /*21c60*/  USHF.R.U64 UR17, UR15, UR21, UR8 ;  /* 0x000000150f117299 */ /* 0x000fe20008001208 */
[----:B------:R-:W-:Y:S01]  /*21c70*/  UMOV UR19, 0x1 ;  /* 0x0000000100137882 */ /* 0x000fe20000000000 */
[----:B------:R-:W-:Y:S01]  /*21c80*/  ULDC UR13, c[0x0][0x144] ;  /* 0x00005100000d7ab9 */ /* 0x000fe20000000800 */
[----:B------:R-:W-:Y:S01]  /*21c90*/  ULDC UR7, c[0x0][0x600] ;  /* 0x0001800000077ab9 */ /* 0x000fe20000000800 */
[----:B------:R-:W-:-:S02]  /*21ca0*/  USHF.L.U32 UR24, UR19, UR21, URZ ;  /* 0x0000001513187299 */ /* 0x000fc4000800063f */
[----:B------:R-:W-:Y:S02]  /*21cb0*/  USHF.R.U32.HI UR8, URZ, UR21, UR8 ;  /* 0x000000153f087299 */ /* 0x000fe40008011608 */
[----:B------:R-:W-:Y:S02]  /*21cc0*/  UIMAD UR21, UR13, UR12, UR6 ;  /* 0x0000000c0d1572a4 */ /* 0x000fe4000f8e0206 */
[----:B------:R-:W-:Y:S02]  /*21cd0*/  UIADD3 UR20, UR7, -0x1, URZ ;  /* 0xffffffff07147890 */ /* 0x000fe4000fffe03f */
[----:B------:R-:W-:Y:S01]  /*21ce0*/  UIADD3 UR19, -UR14, URZ, URZ ;  /* 0x0000003f0e137290 */ /* 0x000fe2000fffe13f */
        /* <DEDUP_REMOVED lines=17> */
.L_x_539:
[----:B------:R-:W-:Y:S01]  /*21e00*/  UISETP.NE.AND UP0, UPT, UR39, URZ, UPT ;  /* 0x0000003f2700728c */ /* 0x000fe2000bf05270 */
[----:B------:R-:W-:Y:S01]  /*21e10*/  MOV R0, 0x1 ;  /* 0x0000000100007802 */ /* 0x000fe20000000f00 */
[----:B------:R-:W-:Y:S02]  /*21e20*/  USHF.R.U64 UR4, UR6, UR22, UR8 ;  /* 0x0000001606047299 */ /* 0x000fe40008001208 */
[----:B------:R-:W-:Y:S02]  /*21e30*/  ULOP3.LUT UR40, UR15, UR40, URZ, 0xc0, !UPT ;  /* 0x000000280f287292 */ /* 0x000fe4000f8ec03f */
[----:B------:R-:W-:Y:S02]  /*21e40*/  UIADD3 UR5, -UR4, URZ, URZ ;  /* 0x0000003f04057290 */ /* 0x000fe4000fffe13f */
[----:B------:R-:W-:Y:S02]  /*21e50*/  UIMAD UR40, UR24, UR4, UR40 ;  /* 0x00000004182872a4 */ /* 0x000fe4000f8e0228 */
[----:B------:R-:W-:-:S02]  /*21e60*/  ULOP3.LUT UR16, UR16, UR20, URZ, 0xc0, !UPT ;  /* 0x0000001410107292 */ /* 0x000fc4000f8ec03f */
[----:B------:R-:W-:Y:S02]  /*21e70*/  @UP0 UIMAD UR21, UR25, UR19, UR18 ;  /* 0x00000013191502a4 */ /* 0x000fe4000f8e0212 */
[----:B------:R-:W-:-:S03]  /*21e80*/  UIMAD UR4, UR5, UR23, UR17 ;  /* 0x00000017050472a4 */ /* 0x000fc6000f8e0211 */
[----:B------:R-:W-:Y:S01]  /*21e90*/  ULDC UR5, c[0x0][0x610] ;  /* 0x0001840000057ab9 */ /* 0x000fe20000000800 */
[----:B------:R-:W-:Y:S02]  /*21ea0*/  UIMAD UR4, UR4, UR7, UR16 ;  /* 0x00000007040472a4 */ /* 0x000fe4000f8e0210 */
[----:B------:R-:W-:-:S04]  /*21eb0*/  UIMAD UR40, UR40, UR5, UR21 ;  /* 0x00000005282872a4 */ /* 0x000fc8000f8e0215 */
[----:B------:R-:W-:Y:S02]  /*21ec0*/  USEL UR41, UR4, UR40, !UP0 ;  /* 0x0000002804297287 */ /* 0x000fe4000c000000 */
[----:B------:R-:W-:-:S12]  /*21ed0*/  USEL UR40, UR40, UR4, !UP0 ;  /* 0x0000000428287287 */ /* 0x000fd8000c000000 */
.L_x_537:
[----:B------:R-:W-:-:S13]  /*21ee0*/  LOP3.LUT P0, RZ, R0, 0xff, RZ, 0xc0, !PT ;  /* 0x000000ff00ff7812 */ /* 0x000fda000780c0ff */
[----:B------:R-:W-:Y:S05]  /*21ef0*/  @P0 BRA `(.L_x_540) ;  /* 0xfffffdf0008c0947 */ /* 0x000fea000383ffff */
[----:B------:R-:W-:Y:S05]  /*21f00*/  EXIT ;  /* 0x000000000000794d */ /* 0x000fea0003800000 */
.L_x_3:
[----:B------:R-:W2:Y:S01]  /*21f10*/  LDL R5, [R1+0x204] ;  /* 0x0002040001057983 */ /* 0x000ea20000100800 */
[----:B------:R-:W-:-:S03]  /*21f20*/  ULDC.64 UR8, c[0x0][0x650] ;  /* 0x0001940000087ab9 */ /* 0x000fc60000000a00 */
[----:B------:R-:W3:Y:S01]  /*21f30*/  LDL R4, [R1+0x200] ;  /* 0x0002000001047983 */ /* 0x000ee20000100800 */
[----:B------:R-:W-:Y:S01]  /*21f40*/  PRMT R0, RZ, 0x7610, R0 ;  /* 0x00007610ff007816 */ /* 0x000fe20000000000 */
[----:B------:R-:W-:Y:S01]  /*21f50*/  IMAD.MOV.U32 R3, RZ, RZ, -0x1 ;  /* 0xffffffffff037424 */ /* 0x000fe200078e00ff */
[----:B------:R-:W-:Y:S01]  /*21f60*/  MOV R2, 0xffffffff ;  /* 0xffffffff00027802 */ /* 0x000fe20000000f00 */
[----:B------:R-:W-:Y:S01]  /*21f70*/  IMAD.MOV.U32 R10, RZ, RZ, -0x1 ;  /* 0xffffffffff0a7424 */ /* 0x000fe200078e00ff */
[----:B--2---:R-:W-:-:S04]  /*21f80*/  ISETP.GE.U32.AND P0, PT, R5, UR8, PT ;  /* 0x0000000805007c0c */ /* 0x004fc8000bf06070 */
[----:B---3--:R-:W-:-:S13]  /*21f90*/  ISETP.GE.U32.AND.EX P0, PT, R4, UR9, PT, P0 ;  /* 0x0000000904007c0c */ /* 0x008fda000bf06100 */
[----:B------:R-:W-:Y:S05]  /*21fa0*/  @P0 BRA `(.L_x_541) ;  /* 0x00000004008c0947 */ /* 0x000fea0003800000 */
[----:B------:R-:W-:Y:S01]  /*21fb0*/  I2FP.F32.U32 R0, UR4 ;  /* 0x0000000400007c45 */ /* 0x000fe20008201000 */
[----:B0-----:R-:W-:Y:S01]  /*21fc0*/  ULDC.64 UR16, c[0x0][0x628] ;  /* 0x00018a0000107ab9 */ /* 0x001fe20000000a00 */
        /* <DEDUP_REMOVED lines=24> */
.L_x_542:
        /* <DEDUP_REMOVED lines=24> */
[----:B------:R-:W-:Y:S01]  /*222d0*/  UMOV UR19, 0x1 ;  /* 0x0000000100137882 */ /* 0x000fe20000000000 */
[----:B------:R-:W-:Y:S01]  /*222e0*/  ULDC UR20, c[0x0][0x608] ;  /* 0x0001820000147ab9 */ /* 0x000fe20000000800 */
[----:B------:R-:W-:Y:S01]  /*222f0*/  USHF.L.U32 UR26, UR19, UR23, URZ ;  /* 0x00000017131a7299 */ /* 0x000fe2000800063f */
[----:B------:R-:W-:Y:S01]  /*22300*/  ISETP.NE.AND.EX P0, PT, RZ, UR9, PT, P0 ;  /* 0x00000009ff007c0c */ /* 0x000fe2000bf05300 */
[----:B------:R-:W-:Y:S02]  /*22310*/  USHF.R.U64 UR19, UR18, UR20, UR11 ;  /* 0x0000001412137299 */ /* 0x000fe4000800120b */
[----:B------:R-:W-:Y:S02]  /*22320*/  USHF.R.U32.HI UR11, URZ, UR20, UR11 ;  /* 0x000000143f0b7299 */ /* 0x000fe4000801160b */
[----:B------:R-:W-:-:S02]  /*22330*/  UIADD3 UR15, -UR15, URZ, URZ ;  /* 0x0000003f0f0f7290 */ /* 0x000fc4000fffe13f */
[----:B------:R-:W-:Y:S01]  /*22340*/  USHF.R.U64 UR20, UR19, UR23, UR11 ;  /* 0x0000001713147299 */ /* 0x000fe2000800120b */
[----:B------:R-:W-:Y:S01]  /*22350*/  ULDC UR16, c[0x0][0x144] ;  /* 0x0000510000107ab9 */ /* 0x000fe20000000800 */
[----:B------:R-:W-:Y:S01]  /*22360*/  ULDC UR6, c[0x0][0x600] ;  /* 0x0001800000067ab9 */ /* 0x000fe20000000800 */
[----:B------:R-:W-:Y:S02]  /*22370*/  USHF.R.U32.HI UR11, URZ, UR23, UR11 ;  /* 0x000000173f0b7299 */ /* 0x000fe4000801160b */
[----:B------:R-:W-:Y:S02]  /*22380*/  UIMAD UR23, UR16, UR15, UR4 ;  /* 0x0000000f101772a4 */ /* 0x000fe4000f8e0204 */
[----:B------:R-:W-:Y:S02]  /*22390*/  UIADD3 UR22, UR6, -0x1, URZ ;  /* 0xffffffff06167890 */ /* 0x000fe4000fffe03f */
[----:B------:R-:W-:Y:S02]  /*223a0*/  ULOP3.LUT UR27, URZ, UR13, URZ, 0x33, !UPT ;  /* 0x0000000d3f1b7292 */ /* 0x000fe4000f8e333f */
        /* <DEDUP_REMOVED lines=18> */
.L_x_543:
[----:B------:R-:W-:Y:S01]  /*224d0*/  UISETP.NE.AND UP0, UPT, UR39, URZ, UPT ;  /* 0x0000003f2700728c */ /* 0x000fe2000bf05270 */
[----:B------:R-:W-:Y:S01]  /*224e0*/  MOV R0, 0x1 ;  /* 0x0000000100007802 */ /* 0x000fe20000000f00 */
[----:B------:R-:W-:Y:S01]  /*224f0*/  USHF.R.U64 UR8, UR4, UR24, UR11 ;  /* 0x0000001804087299 */ /* 0x000fe2000800120b */
[----:B------:R-:W-:Y:S01]  /*22500*/  IMAD.U32 R10, RZ, RZ, UR5 ;  /* 0x00000005ff0a7e24 */ /* 0x000fe2000f8e00ff */
[----:B------:R-:W-:Y:S02]  /*22510*/  ULOP3.LUT UR4, UR19, UR27, URZ, 0xc0, !UPT ;  /* 0x0000001b13047292 */ /* 0x000fe4000f8ec03f */
[----:B------:R-:W-:Y:S02]  /*22520*/  ULOP3.LUT UR18, UR18, UR22, URZ, 0xc0, !UPT ;  /* 0x0000001612127292 */ /* 0x000fe4000f8ec03f */
[----:B------:R-:W-:-:S03]  /*22530*/  UIMAD UR4, UR26, UR8, UR4 ;  /* 0x000000081a0472a4 */ /* 0x000fc6000f8e0204 */
[----:B------:R-:W-:Y:S02]  /*22540*/  @UP0 UIMAD UR23, UR28, UR21, UR7 ;  /* 0x000000151c1702a4 */ /* 0x000fe4000f8e0207 */
[----:B------:R-:W-:-:S03]  /*22550*/  UIADD3 UR7, -UR8, URZ, URZ ;  /* 0x0000003f08077290 */ /* 0x000fc6000fffe13f */
[----:B------:R-:W-:Y:S01]  /*22560*/  ULDC UR8, c[0x0][0x610] ;  /* 0x0001840000087ab9 */ /* 0x000fe20000000800 */
[----:B------:R-:W-:Y:S02]  /*22570*/  UIMAD UR7, UR7, UR25, UR20 ;  /* 0x00000019070772a4 */ /* 0x000fe4000f8e0214 */
[----:B------:R-:W-:Y:S02]  /*22580*/  UIMAD UR4, UR4, UR8, UR23 ;  /* 0x00000008040472a4 */ /* 0x000fe4000f8e0217 */
[----:B------:R-:W-:-:S04]  /*22590*/  UIMAD UR7, UR7, UR6, UR18 ;  /* 0x00000006070772a4 */ /* 0x000fc8000f8e0212 */
[----:B------:R-:W-:Y:S02]  /*225a0*/  USEL UR6, UR7, UR4, !UP0 ;  /* 0x0000000407067287 */ /* 0x000fe4000c000000 */
[----:B------:R-:W-:-:S04]  /*225b0*/  USEL UR4, UR4, UR7, !UP0 ;  /* 0x0000000704047287 */ /* 0x000fc8000c000000 */
[----:B------:R-:W-:Y:S02]  /*225c0*/  MOV R2, UR6 ;  /* 0x0000000600027c02 */ /* 0x000fe40008000f00 */
[----:B------:R-:W-:-:S07]  /*225d0*/  IMAD.U32 R3, RZ, RZ, UR4 ;  /* 0x00000004ff037e24 */ /* 0x000fce000f8e00ff */
.L_x_541:
[----:B------:R-:W-:-:S08]  /*225e0*/  NOP ;  /* 0x0000000000007918 */ /* 0x000fd00000000000 */
[----:B0-----:R-:W0:-:S00]  /*225f0*/  USETMAXREG.DEALLOC.CTAPOOL 0x18 ;  /* 0x00000018000079c8 */ /* 0x001e0000080e0500 */
[----:B------:R-:W-:-:S13]  /*22600*/  ISETP.NE.AND P0, PT, RZ, UR10, PT ;  /* 0x0000000aff007c0c */ /* 0x000fda000bf05270 */
[----:B------:R-:W-:Y:S05]  /*22610*/  @P0 EXIT ;  /* 0x000000000000094d */ /* 0x000fea0003800000 */
[----:B0-----:R-:W-:Y:S01]  /*22620*/  LOP3.LUT P0, RZ, R0, 0xff, RZ, 0xc0, !PT ;  /* 0x000000ff00ff7812 */ /* 0x001fe2000780c0ff */
[----:B------:R-:W-:Y:S01]  /*22630*/  IMAD.MOV.U32 R7, RZ, RZ, RZ ;  /* 0x000000ffff077224 */ /* 0x000fe200078e00ff */
[----:B------:R-:W-:-:S11]  /*22640*/  MOV R0, 0x1 ;  /* 0x0000000100007802 */ /* 0x000fd60000000f00 */
[----:B------:R-:W-:Y:S05]  /*22650*/  @!P0 BRA `(.L_x_544) ;  /* 0x0000000c00888947 */ /* 0x000fea0003800000 */
[----:B------:R-:W0:Y:S01]  /*22660*/  LDC R0, c[0x0][0x28c] ;  /* 0x0000a300ff007b82 */ /* 0x000e220000000800 */
[----:B------:R-:W1:Y:S01]  /*22670*/  S2R R4, SR_TID.X ;  /* 0x0000000000047919 */ /* 0x000e620000002100 */
[----:B------:R-:W-:Y:S01]  /*22680*/  ULDC UR5, c[0x0][0x658] ;  /* 0x0001960000057ab9 */ /* 0x000fe20000000800 */
[----:B------:R-:W-:Y:S01]  /*22690*/  UMOV UR7, 0xffffffff ;  /* 0xffffffff00077882 */ /* 0x000fe20000000000 */
[----:B------:R-:W-:Y:S01]  /*226a0*/  ULDC UR6, c[0x0][0xc] ;  /* 0x0000030000067ab9 */ /* 0x000fe20000000800 */
[----:B------:R-:W-:Y:S01]  /*226b0*/  USHF.L.U32 UR9, UR7, UR5, URZ ;  /* 0x0000000507097299 */ /* 0x000fe2000800063f */
[----:B------:R-:W-:Y:S01]  /*226c0*/  BSSY B0, `(.L_x_544) ;  /* 0x00000db000007945 */ /* 0x000fe20003800000 */
[----:B------:R-:W-:Y:S01]  /*226d0*/  UMOV UR8, 0x1 ;  /* 0x0000000100087882 */ /* 0x000fe20000000000 */
[----:B------:R-:W-:Y:S01]  /*226e0*/  ULDC UR7, c[0x0][0x10] ;  /* 0x0000040000077ab9 */ /* 0x000fe20000000800 */
[----:B------:R-:W-:Y:S01]  /*226f0*/  USHF.L.U32 UR5, UR8, UR5, URZ ;  /* 0x0000000508057299 */ /* 0x000fe2000800063f */
[----:B------:R-:W-:Y:S01]  /*22700*/  IMAD.MOV.U32 R9, RZ, RZ, 0x1 ;  /* 0x00000001ff097424 */ /* 0x000fe200078e00ff */
[----:B------:R-:W-:Y:S01]  /*22710*/  UIMAD.WIDE.U32 UR6, UR6, UR7, URZ ;  /* 0x00000007060672a5 */ /* 0x000fe2000f8e003f */
[----:B------:R-:W-:Y:S01]  /*22720*/  IMAD.MOV.U32 R7, RZ, RZ, RZ ;  /* 0x000000ffff077224 */ /* 0x000fe200078e00ff */
[----:B------:R-:W-:Y:S01]  /*22730*/  ULDC UR8, c[0x0][0x14] ;  /* 0x0000050000087ab9 */ /* 0x000fe20000000800 */
[----:B------:R-:W-:Y:S01]  /*22740*/  ULDC UR4, c[0x0][0x600] ;  /* 0x0001800000047ab9 */ /* 0x000fe20000000800 */
[----:B------:R-:W-:-:S02]  /*22750*/  UIMAD.WIDE.U32 UR30, UR6, UR8, URZ ;  /* 0x00000008061e72a5 */ /* 0x000fc4000f8e003f */
[----:B------:R-:W-:Y:S02]  /*22760*/  UIMAD UR7, UR7, UR8, URZ ;  /* 0x00000008070772a4 */ /* 0x000fe4000f8e023f */
[----:B------:R-:W-:Y:S02]  /*22770*/  ULOP3.LUT UR13, UR38, 0x2, URZ, 0xfc, !UPT ;  /* 0x00000002260d7892 */ /* 0x000fe4000f8efc3f */
[----:B------:R-:W-:Y:S02]  /*22780*/  UIADD3 UR4, UR4, -0x1, URZ ;  /* 0xffffffff04047890 */ /* 0x000fe4000fffe03f */
[----:B------:R-:W-:Y:S01]  /*22790*/  ULOP3.LUT UR6, URZ, UR9, URZ, 0x33, !UPT ;  /* 0x000000093f067292 */ /* 0x000fe2000f8e333f */
[----:B0-----:R-:W-:Y:S01]  /*227a0*/  IADD3 R0, R0, 0x7f, RZ ;  /* 0x0000007f00007810 */ /* 0x001fe20007ffe0ff */
[----:B------:R-:W-:Y:S01]  /*227b0*/  UIADD3 UR7, UR31, UR7, URZ ;  /* 0x000000071f077290 */ /* 0x000fe2000fffe03f */
[----:B------:R-:W-:Y:S02]  /*227c0*/  ULDC.64 UR40, c[0x0][0x198] ;  /* 0x0000660000287ab9 */ /* 0x000fe40000000a00 */
[----:B------:R-:W-:-:S04]  /*227d0*/  SHF.R.S32.HI R5, RZ, 0x1f, R0 ;  /* 0x0000001fff057819 */ /* 0x000fc80000011400 */
[----:B------:R-:W-:Y:S02]  /*227e0*/  LEA.HI R5, R5, R0, RZ, 0x7 ;  /* 0x0000000005057211 */ /* 0x000fe400078f38ff */
[C---:B-1----:R-:W-:Y:S02]  /*227f0*/  LOP3.LUT P2, RZ, R4.reuse, 0x7f, RZ, 0xc0, !PT ;  /* 0x0000007f04ff7812 */ /* 0x042fe4000784c0ff */
[----:B------:R-:W-:Y:S02]  /*22800*/  LOP3.LUT P0, RZ, R4, 0x1f, RZ, 0xc0, !PT ;  /* 0x0000001f04ff7812 */ /* 0x000fe4000780c0ff */
[----:B------:R-:W-:Y:S02]  /*22810*/  SHF.R.S32.HI R6, RZ, 0x7, R5 ;  /* 0x00000007ff067819 */ /* 0x000fe40000011405 */
[----:B------:R-:W-:Y:S02]  /*22820*/  PLOP3.LUT P0, PT, P0, P2, PT, 0x8a, 0x0 ;  /* 0x000000000000781c */ /* 0x000fe40000705172 */
[----:B------:R-:W-:-:S02]  /*22830*/  MOV R0, 0x1 ;  /* 0x0000000100007802 */ /* 0x000fc40000000f00 */
[----:B------:R-:W-:-:S09]  /*22840*/  IADD3 R16, R6, 0x1, RZ ;  /* 0x0000000106107810 */ /* 0x000fd20007ffe0ff */
.L_x_556:
[----:B------:R-:W-:-:S03]  /*22850*/  UMOV UR8, 0xffffffff ;  /* 0xffffffff00087882 */ /* 0x000fc60000000000 */
[----:B------:R-:W-:Y:S05]  /*22860*/  BRA.DIV UR8, `(.L_x_545) ;  /* 0x0000001208187947 */ /* 0x000fea000b800000 */
[----:B------:R-:W-:-:S13]  /*22870*/  ELECT P6, URZ, PT ;  /* 0x00000000003f782f */ /* 0x000fda00038c0000 */
.L_x_568:
[----:B------:R-:W0:Y:S01]  /*22880*/  LDC R4, c[0x0][0x28c] ;  /* 0x0000a300ff047b82 */ /* 0x000e220000000800 */
[----:B------:R-:W-:Y:S01]  /*22890*/  BSSY B1, `(.L_x_546) ;  /* 0x0000042000017945 */ /* 0x000fe20003800000 */
[----:B0-----:R-:W-:-:S13]  /*228a0*/  ISETP.LT.OR P6, PT, R4, 0x1, !P6 ;  /* 0x000000010400780c */ /* 0x001fda00077c1670 */
[----:B------:R-:W-:Y:S05]  /*228b0*/  @P6 BRA `(.L_x_547) ;  /* 0x0000000000fc6947 */ /* 0x000fea0003800000 */
[----:B------:R-:W-:Y:S01]  /*228c0*/  SHF.L.U32 R5, R2, 0x8, RZ ;  /* 0x0000000802057819 */ /* 0x000fe200000006ff */
[----:B------:R-:W-:Y:S01]  /*228d0*/  IMAD.SHL.U32 R3, R3, 0x100, RZ ;  /* 0x0000010003037824 */ /* 0x000fe200078e00ff */
[----:B------:R-:W-:Y:S01]  /*228e0*/  MOV R4, R16 ;  /* 0x0000001000047202 */ /* 0x000fe20000000f00 */
[----:B------:R-:W-:Y:S01]  /*228f0*/  IMAD.MOV.U32 R13, RZ, RZ, RZ ;  /* 0x000000ffff0d7224 */ /* 0x000fe200078e00ff */
[----:B------:R-:W-:Y:S01]  /*22900*/  MOV R8, R7 ;  /* 0x0000000700087202 */ /* 0x000fe20000000f00 */
[----:B------:R-:W-:-:S07]  /*22910*/  IMAD.MOV.U32 R2, RZ, RZ, R0 ;  /* 0x000000ffff027224 */ /* 0x000fce00078e0000 */
.L_x_551:
[----:B------:R-:W0:Y:S01]  /*22920*/  S2R R12, SR_CgaCtaId ;  /* 0x00000000000c7919 */ /* 0x000e220000008800 */
[----:B------:R-:W-:-:S04]  /*22930*/  MOV R11, 0x400 ;  /* 0x00000400000b7802 */ /* 0x000fc80000000f00 */
[----:B0-----:R-:W-:Y:S02]  /*22940*/  LEA R15, R12, R11, 0x18 ;  /* 0x0000000b0c0f7211 */ /* 0x001fe400078ec0ff */
[----:B------:R-:W-:Y:S01]  /*22950*/  SHF.L.U32 R11, R2, 0x1f, RZ ;  /* 0x0000001f020b7819 */ /* 0x000fe200000006ff */
[----:B------:R-:W0:Y:S02]  /*22960*/  @!P2 LDC R12, c[0x0][0x500] ;  /* 0x00014000ff0cab82 */ /* 0x000e240000000800 */
[----:B------:R-:W-:-:S04]  /*22970*/  IMAD R14, R8, 0x8, R15 ;  /* 0x00000008080e7824 */ /* 0x000fc800078e020f */
[----:B------:R-:W1:Y:S02]  /*22980*/  SYNCS.PHASECHK.TRANS64.TRYWAIT P1, [R14+URZ+0x28], R11 ;  /* 0x0000280b0e0075a7 */ /* 0x000e64000802017f */
[----:B-1----:R-:W-:Y:S05]  /*22990*/  @!P1 BRA `(.L_x_548) ;  /* 0x0000000c00ec9947 */ /* 0x002fea0003800000 */
.L_x_569:
[----:B------:R-:W-:Y:S01]  /*229a0*/  UPRMT UR8, UR13, 0x9910, URZ ;  /* 0x000099100d087896 */ /* 0x000fe2000800003f */
[----:B0-----:R0:W-:Y:S03]  /*229b0*/  @!P2 SYNCS.ARRIVE.TRANS64 RZ, [R14+URZ], R12 ;  /* 0x0000000c0effa9a7 */ /* 0x0011e6000800003f */
[----:B------:R-:W-:-:S06]  /*229c0*/  UISETP.NE.AND UP0, UPT, UR8, 0x2, UPT ;  /* 0x000000020800788c */ /* 0x000fcc000bf05270 */
[----:B------:R-:W-:-:S13]  /*229d0*/  PLOP3.LUT P1, PT, PT, PT, UP0, 0x80, 0x0 ;  /* 0x000000000000781c */ /* 0x000fda0003f2f008 */
[----:B0-----:R-:W-:Y:S05]  /*229e0*/  @P1 BRA `(.L_x_549) ;  /* 0x0000000000041947 */ /* 0x001fea0003800000 */
[----:B------:R-:W-:Y:S01]  /*229f0*/  BPT.TRAP 0x1 ;  /* 0x000000040000795c */ /* 0x000fe20000300000 */
.L_x_549:
[----:B------:R-:W-:Y:S05]  /*22a00*/  @P0 BRA `(.L_x_550) ;  /* 0x0000000000040947 */ /* 0x000fea0003800000 */
[----:B------:R-:W-:Y:S01]  /*22a10*/  BPT.TRAP 0x1 ;  /* 0x000000040000795c */ /* 0x000fe20000300000 */
.L_x_550:
[----:B------:R-:W-:Y:S01]  /*22a20*/  LEA R15, R8, R15, 0x10 ;  /* 0x0000000f080f7211 */ /* 0x000fe200078e80ff */
[----:B------:R-:W-:Y:S01]  /*22a30*/  UIADD3 UR14, UP0, UR40, 0xf0, URZ ;  /* 0x000000f0280e7890 */ /* 0x000fe2000ff1e03f */
[----:B------:R-:W-:Y:S01]  /*22a40*/  R2UR UR34, R13 ;  /* 0x000000000d2272ca */ /* 0x000fe200000e0000 */
[----:B------:R-:W-:Y:S01]  /*22a50*/  UIADD3 UR42, UP1, UR40, 0x1f0, URZ ;  /* 0x000001f0282a7890 */ /* 0x000fe2000ff3e03f */
[----:B------:R-:W-:Y:S01]  /*22a60*/  R2UR UR8, R15 ;  /* 0x000000000f0872ca */ /* 0x000fe200000e0000 */
[----:B------:R-:W-:Y:S01]  /*22a70*/  UIADD3.X UR15, URZ, UR41, URZ, UP0, !UPT ;  /* 0x000000293f0f7290 */ /* 0x000fe200087fe43f */
[----:B------:R-:W-:Y:S01]  /*22a80*/  R2UR UR33, R14 ;  /* 0x000000000e2172ca */ /* 0x000fe200000e0000 */
[----:B------:R-:W-:Y:S01]  /*22a90*/  UIADD3.X UR43, URZ, UR41, URZ, UP1, !UPT ;  /* 0x000000293f2b7290 */ /* 0x000fe20008ffe43f */
[----:B------:R-:W-:Y:S01]  /*22aa0*/  R2UR UR35, R3 ;  /* 0x00000000032372ca */ /* 0x000fe200000e0000 */
[----:B------:R-:W-:Y:S01]  /*22ab0*/  VIADD R8, R8, 0x1 ;  /* 0x0000000108087836 */ /* 0x000fe20000000000 */
[----:B------:R-:W-:Y:S01]  /*22ac0*/  R2UR UR36, R10 ;  /* 0x000000000a2472ca */ /* 0x000fe200000e0000 */
[----:B------:R-:W-:Y:S01]  /*22ad0*/  UMOV UR22, 0x0 ;  /* 0x0000000000167882 */ /* 0x000fe20000000000 */
[----:B------:R-:W-:Y:S01]  /*22ae0*/  IADD3 R4, R4, -0x1, RZ ;  /* 0xffffffff04047810 */ /* 0x000fe20007ffe0ff */
[----:B------:R-:W-:Y:S01]  /*22af0*/  UMOV UR23, 0x10000000 ;  /* 0x1000000000177882 */ /* 0x000fe20000000000 */
[----:B------:R-:W-:Y:S01]  /*22b00*/  R2UR UR19, R5 ;  /* 0x00000000051372ca */ /* 0x000fe200000e0000 */
[----:B------:R-:W-:Y:S01]  /*22b10*/  UIADD3 UR26, UR34, 0x40, URZ ;  /* 0x00000040221a7890 */ /* 0x000fe2000fffe03f */
[----:B------:R-:W-:Y:S01]  /*22b20*/  ISETP.GT.AND P3, PT, R4, 0x1, PT ;  /* 0x000000010400780c */ /* 0x000fe20003f64270 */
[----:B------:R-:W-:Y:S01]  /*22b30*/  UIADD3 UR32, UR8, 0x100, URZ ;  /* 0x0000010008207890 */ /* 0x000fe2000fffe03f */
[C---:B------:R-:W-:Y:S01]  /*22b40*/  ISETP.NE.AND P1, PT, R8.reuse, 0x5, PT ;  /* 0x000000050800780c */ /* 0x040fe20003f25270 */
[----:B------:R-:W-:Y:S01]  /*22b50*/  UIADD3 UR24, UR8, 0x8100, URZ ;  /* 0x0000810008187890 */ /* 0x000fe2000fffe03f */
[----:B------:R-:W-:Y:S01]  /*22b60*/  VIADD R13, R13, 0x80 ;  /* 0x000000800d0d7836 */ /* 0x000fe20000000000 */
[----:B------:R-:W-:Y:S01]  /*22b70*/  UIADD3 UR16, UR8, 0x50100, URZ ;  /* 0x0005010008107890 */ /* 0x000fe2000fffe03f */
[----:B-1----:R-:W-:Y:S01]  /*22b80*/  SEL R11, RZ, 0x1, P1 ;  /* 0x00000001ff0b7807 */ /* 0x002fe20000800000 */
[----:B------:R-:W-:Y:S01]  /*22b90*/  UIADD3 UR8, UR8, 0x58100, URZ ;  /* 0x0005810008087890 */ /* 0x000fe2000fffe03f */
[----:B------:R-:W-:Y:S01]  /*22ba0*/  SEL R8, R8, RZ, P1 ;  /* 0x000000ff08087207 */ /* 0x000fe20000800000 */
[----:B------:R-:W-:Y:S01]  /*22bb0*/  UMOV UR25, UR33 ;  /* 0x0000002100197c82 */ /* 0x000fe20008000000 */
[----:B------:R-:W-:Y:S01]  /*22bc0*/  UMOV UR27, UR35 ;  /* 0x00000023001b7c82 */ /* 0x000fe20008000000 */
[----:B------:R-:W-:Y:S01]  /*22bd0*/  UMOV UR28, UR36 ;  /* 0x00000024001c7c82 */ /* 0x000fe20008000000 */
[----:B------:R-:W-:Y:S01]  /*22be0*/  UMOV UR17, UR33 ;  /* 0x0000002100117c82 */ /* 0x000fe20008000000 */
[----:B------:R-:W-:Y:S01]  /*22bf0*/  UMOV UR18, UR34 ;  /* 0x0000002200127c82 */ /* 0x000fe20008000000 */
[----:B------:R-:W-:Y:S01]  /*22c00*/  UMOV UR20, UR36 ;  /* 0x0000002400147c82 */ /* 0x000fe20008000000 */
[----:B------:R0:W-:Y:S01]  /*22c10*/  UTMALDG.3D [UR32], [UR14], desc[UR22] ;  /* 0x000016200e0075b4 */ /* 0x0001e20008011000 */
[----:B------:R-:W-:Y:S01]  /*22c20*/  UMOV UR9, UR33 ;  /* 0x0000002100097c82 */ /* 0x000fe20008000000 */
[----:B------:R-:W-:Y:S01]  /*22c30*/  UMOV UR11, UR19 ;  /* 0x00000013000b7c82 */ /* 0x000fe20008000000 */
[----:B------:R-:W-:Y:S01]  /*22c40*/  UMOV UR12, UR36 ;  /* 0x00000024000c7c82 */ /* 0x000fe20008000000 */
[----:B------:R-:W-:Y:S01]  /*22c50*/  UMOV UR10, UR26 ;  /* 0x0000001a000a7c82 */ /* 0x000fe20008000000 */
[----:B------:R-:W-:Y:S01]  /*22c60*/  LOP3.LUT R2, R2, R11, RZ, 0x3c, !PT ;  /* 0x0000000b02027212 */ /* 0x000fe200078e3cff */
[----:B------:R0:W-:Y:S01]  /*22c70*/  UTMALDG.3D [UR24], [UR14], desc[UR22] ;  /* 0x000016180e0075b4 */ /* 0x0001e20008011000 */
[----:B------:R0:W-:Y:S01]  /*22c80*/  UTMALDG.3D [UR16], [UR42], desc[UR22] ;  /* 0x000016102a0075b4 */ /* 0x0001e20008011000 */
[----:B------:R0:W-:Y:S02]  /*22c90*/  UTMALDG.3D [UR8], [UR42], desc[UR22] ;  /* 0x000016082a0075b4 */ /* 0x0001e40008011000 */
[----:B0-----:R-:W-:Y:S05]  /*22ca0*/  @P3 BRA `(.L_x_551) ;  /* 0xfffffffc001c3947 */ /* 0x001fea000383ffff */
.L_x_547:
[----:B------:R-:W-:Y:S05]  /*22cb0*/  BSYNC B1 ;  /* 0x0000000000017941 */ /* 0x000fea0003800000 */
.L_x_546:
[----:B------:R-:W2:Y:S01]  /*22cc0*/  LDL.LU R15, [R1+0x200] ;  /* 0x00020000010f7983 */ /* 0x000ea20000300800 */
[----:B------:R-:W-:Y:S01]  /*22cd0*/  LOP3.LUT P1, RZ, R9, 0xff, RZ, 0xc0, !PT ;  /* 0x000000ff09ff7812 */ /* 0x000fe2000782c0ff */
[----:B------:R-:W-:Y:S02]  /*22ce0*/  ULDC.64 UR8, c[0x0][0x650] ;  /* 0x0001940000087ab9 */ /* 0x000fe40000000a00 */
[----:B------:R-:W3:Y:S01]  /*22cf0*/  LDL.LU R14, [R1+0x204] ;  /* 0x00020400010e7983 */ /* 0x000ee20000300800 */
[C---:B------:R-:W-:Y:S01]  /*22d00*/  IADD3 R4, R6.reuse, R7, RZ ;  /* 0x0000000706047210 */ /* 0x040fe20007ffe0ff */
[----:B------:R-:W-:Y:S01]  /*22d10*/  BSSY B1, `(.L_x_552) ;  /* 0x0000073000017945 */ /* 0x000fe20003800000 */
[----:B------:R-:W-:Y:S01]  /*22d20*/  ISETP.GE.U32.AND P3, PT, R6, 0x5, PT ;  /* 0x000000050600780c */ /* 0x000fe20003f66070 */
[----:B------:R-:W-:Y:S01]  /*22d30*/  IMAD.MOV.U32 R10, RZ, RZ, -0x1 ;  /* 0xffffffffff0a7424 */ /* 0x000fe200078e00ff */
[----:B------:R-:W-:-:S05]  /*22d40*/  PRMT R9, RZ, 0x7610, R9 ;  /* 0x00007610ff097816 */ /* 0x000fca0000000009 */
[----:B------:R-:W0:Y:S01]  /*22d50*/  @P1 S2R R3, SR_CgaCtaId ;  /* 0x0000000000031919 */ /* 0x000e220000008800 */
[----:B------:R-:W-:-:S04]  /*22d60*/  @P1 MOV R2, 0x400 ;  /* 0x0000040000021802 */ /* 0x000fc80000000f00 */
[----:B0-----:R-:W-:-:S04]  /*22d70*/  @P1 LEA R2, R3, R2, 0x18 ;  /* 0x0000000203021211 */ /* 0x001fc800078ec0ff */
[----:B------:R0:W-:Y:S01]  /*22d80*/  @P1 SYNCS.ARRIVE.TRANS64.A1T0 RZ, [R2+URZ+0x68], RZ ;  /* 0x000068ff02ff19a7 */ /* 0x0001e2000810003f */
[----:B------:R-:W-:-:S04]  /*22d90*/  ISETP.GT.U32.AND P1, PT, R4, 0x4, PT ;  /* 0x000000040400780c */ /* 0x000fc80003f24070 */
[----:B------:R-:W-:Y:S01]  /*22da0*/  ISETP.LT.U32.AND P1, PT, R6, 0x5, P1 ;  /* 0x000000050600780c */ /* 0x000fe20000f21070 */
[----:B0-----:R-:W-:Y:S01]  /*22db0*/  IMAD.WIDE.U32 R2, R4, -0x33333333, RZ ;  /* 0xcccccccd04027825 */ /* 0x001fe200078e00ff */
[----:B------:R-:W-:-:S04]  /*22dc0*/  MOV R2, 0xffffffff ;  /* 0xffffffff00027802 */ /* 0x000fc80000000f00 */
[----:B------:R-:W-:Y:S02]  /*22dd0*/  SHF.R.U32.HI R5, RZ, 0x2, R3 ;  /* 0x00000002ff057819 */ /* 0x000fe40000011603 */
[----:B------:R-:W-:-:S03]  /*22de0*/  SEL R3, RZ, 0x1, !P1 ;  /* 0x00000001ff037807 */ /* 0x000fc60004800000 */
[--C-:B------:R-:W-:Y:S01]  /*22df0*/  IMAD R7, R5, -0x5, R4.reuse ;  /* 0xfffffffb05077824 */ /* 0x100fe200078e0204 */
[----:B------:R-:W-:Y:S01]  /*22e00*/  LOP3.LUT R0, R0, R3, RZ, 0x3c, !PT ;  /* 0x0000000300007212 */ /* 0x000fe200078e3cff */
[----:B------:R-:W-:Y:S01]  /*22e10*/  IMAD.MOV.U32 R3, RZ, RZ, -0x1 ;  /* 0xffffffffff037424 */ /* 0x000fe200078e00ff */
[----:B------:R-:W-:Y:S02]  /*22e20*/  PRMT R4, RZ, 0x7610, R4 ;  /* 0x00007610ff047816 */ /* 0x000fe40000000004 */
[----:B------:R-:W-:Y:S02]  /*22e30*/  @P3 LOP3.LUT R0, R0, 0x1, R5, 0x78, !PT ;  /* 0x0000000100003812 */ /* 0x000fe400078e7805 */
[----:B---3--:R-:W-:-:S04]  /*22e40*/  IADD3 R14, P1, R14, UR30, RZ ;  /* 0x0000001e0e0e7c10 */ /* 0x008fc8000ff3e0ff */
[----:B--2---:R-:W-:Y:S01]  /*22e50*/  IADD3.X R15, R15, UR7, RZ, P1, !PT ;  /* 0x000000070f0f7c10 */ /* 0x004fe20008ffe4ff */
[----:B------:R0:W-:Y:S01]  /*22e60*/  STL [R1+0x204], R14 ;  /* 0x0002040e01007387 */ /* 0x0001e20000100800 */
[----:B------:R-:W-:-:S03]  /*22e70*/  ISETP.GE.U32.AND P1, PT, R14, UR8, PT ;  /* 0x000000080e007c0c */ /* 0x000fc6000bf26070 */
[----:B------:R0:W-:Y:S01]  /*22e80*/  STL [R1+0x200], R15 ;  /* 0x0002000f01007387 */ /* 0x0001e20000100800 */
[----:B------:R-:W-:-:S13]  /*22e90*/  ISETP.GE.U32.AND.EX P1, PT, R15, UR9, PT, P1 ;  /* 0x000000090f007c0c */ /* 0x000fda000bf26110 */
[----:B0-----:R-:W-:Y:S05]  /*22ea0*/  @P1 BRA `(.L_x_553) ;  /* 0x0000000400641947 */ /* 0x001fea0003800000 */
[----:B------:R-:W0:Y:S01]  /*22eb0*/  S2R R8, SR_CTAID.X ;  /* 0x0000000000087919 */ /* 0x000e220000002500 */
[----:B------:R-:W-:Y:S01]  /*22ec0*/  ULDC UR8, c[0x0][0x150] ;  /* 0x0000540000087ab9 */ /* 0x000fe20000000800 */
[----:B------:R-:W1:Y:S01]  /*22ed0*/  LDC R3, c[0x0][0x144] ;  /* 0x00005100ff037b82 */ /* 0x000e620000000800 */
[----:B------:R-:W-:Y:S01]  /*22ee0*/  UISETP.NE.AND UP0, UPT, UR39, URZ, UPT ;  /* 0x0000003f2700728c */ /* 0x000fe2000bf05270 */
[----:B------:R-:W2:Y:S01]  /*22ef0*/  S2R R5, SR_CTAID.Y ;  /* 0x0000000000057919 */ /* 0x000ea20000002600 */
[----:B------:R-:W-:-:S04]  /*22f00*/  ULDC UR11, c[0x0][0x630] ;  /* 0x00018c00000b7ab9 */ /* 0x000fc80000000800 */
[----:B------:R-:W-:Y:S01]  /*22f10*/  PLOP3.LUT P1, PT, PT, PT, UP0, 0x80, 0x0 ;  /* 0x000000000000781c */ /* 0x000fe20003f2f008 */
[----:B------:R-:W3:Y:S01]  /*22f20*/  LDC R12, c[0x0][0x148] ;  /* 0x00005200ff0c7b82 */ /* 0x000ee20000000800 */
[----:B0-----:R-:W-:Y:S02]  /*22f30*/  I2FP.F32.U32 R2, R8 ;  /* 0x0000000800027245 */ /* 0x001fe40000201000 */
[----:B--2---:R-:W-:-:S03]  /*22f40*/  I2FP.F32.U32 R4, R5 ;  /* 0x0000000500047245 */ /* 0x004fc60000201000 */
[----:B------:R-:W-:Y:S01]  /*22f50*/  FMUL R2, R2, UR8 ;  /* 0x0000000802027c20 */ /* 0x000fe20008400000 */
[----:B------:R-:W-:Y:S02]  /*22f60*/  ULDC UR8, c[0x0][0x154] ;  /* 0x0000550000087ab9 */ /* 0x000fe40000000800 */
[----:B------:R-:W-:Y:S01]  /*22f70*/  FMUL R10, R4, UR8 ;  /* 0x00000008040a7c20 */ /* 0x000fe20008400000 */
[----:B------:R-:W-:Y:S02]  /*22f80*/  ULDC.64 UR8, c[0x0][0x628] ;  /* 0x00018a0000087ab9 */ /* 0x000fe40000000a00 */
[----:B------:R-:W0:Y:S08]  /*22f90*/  F2I.U32.TRUNC.NTZ R2, R2 ;  /* 0x0000000200027305 */ /* 0x000e30000020f000 */
[----:B------:R-:W2:Y:S01]  /*22fa0*/  F2I.U32.TRUNC.NTZ R10, R10 ;  /* 0x0000000a000a7305 */ /* 0x000ea2000020f000 */
[----:B0-----:R-:W-:-:S02]  /*22fb0*/  IADD3 R4, -R2, RZ, RZ ;  /* 0x000000ff02047210 */ /* 0x001fc40007ffe1ff */
[----:B------:R-:W-:-:S03]  /*22fc0*/  MOV R2, R14 ;  /* 0x0000000e00027202 */ /* 0x000fc60000000f00 */
[----:B-1----:R-:W-:Y:S02]  /*22fd0*/  IMAD R8, R3, R4, R8 ;  /* 0x0000000403087224 */ /* 0x002fe400078e0208 */
[----:B--2---:R-:W-:-:S04]  /*22fe0*/  IMAD.MOV R3, RZ, RZ, -R10 ;  /* 0x000000ffff037224 */ /* 0x004fc800078e0a0a */
[----:B---3--:R-:W-:Y:S01]  /*22ff0*/  @P1 IMAD R8, R12, R3, R5 ;  /* 0x000000030c081224 */ /* 0x008fe200078e0205 */
[----:B------:R-:W-:Y:S01]  /*23000*/  ISETP.NE.U32.AND P1, PT, RZ, UR8, PT ;  /* 0x00000008ff007c0c */ /* 0x000fe2000bf25070 */
[----:B------:R-:W-:-:S03]  /*23010*/  IMAD.MOV.U32 R3, RZ, RZ, R15 ;  /* 0x000000ffff037224 */ /* 0x000fc600078e000f */
[----:B------:R-:W-:-:S13]  /*23020*/  ISETP.NE.AND.EX P1, PT, RZ, UR9, PT, P1 ;  /* 0x00000009ff007c0c */ /* 0x000fda000bf25310 */
[----:B------:R-:W-:Y:S05]  /*23030*/  @!P1 BRA `(.L_x_554) ;  /* 0x0000000000289947 */ /* 0x000fea0003800000 */
[----:B------:R-:W-:Y:S02]  /*23040*/  ULDC UR10, c[0x0][0x634] ;  /* 0x00018d00000a7ab9 */ /* 0x000fe40000000800 */
[----:B------:R-:W-:-:S04]  /*23050*/  IADD3 R3, P1, R14, UR10, RZ ;  /* 0x0000000a0e037c10 */ /* 0x000fc8000ff3e0ff */
[----:B------:R-:W-:-:S05]  /*23060*/  IADD3.X R11, RZ, R15, RZ, P1, !PT ;  /* 0x0000000fff0b7210 */ /* 0x000fca0000ffe4ff */
[----:B------:R-:W-:-:S04]  /*23070*/  IMAD.WIDE.U32 R4, R11, UR8, RZ ;  /* 0x000000080b047c25 */ /* 0x000fc8000f8e00ff */
[----:B------:R-:W-:-:S04]  /*23080*/  IMAD.WIDE.U32 R4, P1, R3, UR9, R4 ;  /* 0x0000000903047c25 */ /* 0x000fc8000f820004 */
[----:B------:R-:W-:Y:S01]  /*23090*/  IMAD.WIDE.U32 R2, R3, UR8, RZ ;  /* 0x0000000803027c25 */ /* 0x000fe2000f8e00ff */
[----:B------:R-:W-:-:S04]  /*230a0*/  MOV R2, R5 ;  /* 0x0000000500027202 */ /* 0x000fc80000000f00 */
[----:B------:R-:W-:Y:S01]  /*230b0*/  IADD3 RZ, P3, R3, R4, RZ ;  /* 0x0000000403ff7210 */ /* 0x000fe20007f7e0ff */
[----:B------:R-:W-:-:S04]  /*230c0*/  IMAD.X R3, RZ, RZ, RZ, P1 ;  /* 0x000000ffff037224 */ /* 0x000fc800008e06ff */
[----:B------:R-:W-:-:S08]  /*230d0*/  IMAD.WIDE.U32.X R2, R11, UR9, R2, P3 ;  /* 0x000000090b027c25 */ /* 0x000fd000098e0402 */
.L_x_554:
[--C-:B------:R-:W-:Y:S01]  /*230e0*/  SHF.R.U64 R10, R2, UR11, R3.reuse ;  /* 0x0000000b020a7c19 */ /* 0x100fe20008001203 */
[----:B------:R-:W-:Y:S01]  /*230f0*/  ULDC.64 UR8, c[0x0][0x620] ;  /* 0x0001880000087ab9 */ /* 0x000fe20000000a00 */
[----:B------:R-:W-:Y:S01]  /*23100*/  SHF.R.U32.HI R2, RZ, UR11, R3 ;  /* 0x0000000bff027c19 */ /* 0x000fe20008011603 */
[----:B------:R-:W-:Y:S01]  /*23110*/  IMAD.MOV.U32 R3, RZ, RZ, R15 ;  /* 0x000000ffff037224 */ /* 0x000fe200078e000f */
[----:B------:R-:W-:Y:S01]  /*23120*/  IADD3 R11, P1, RZ, -R10, RZ ;  /* 0x8000000aff0b7210 */ /* 0x000fe20007f3e0ff */
[----:B------:R-:W-:-:S04]  /*23130*/  ULDC.64 UR10, c[0x0][0x640] ;  /* 0x00019000000a7ab9 */ /* 0x000fc80000000a00 */
[----:B------:R-:W-:Y:S01]  /*23140*/  IMAD.X R2, RZ, RZ, ~R2, P1 ;  /* 0x000000ffff027224 */ /* 0x000fe200008e0e02 */
[----:B------:R-:W-:-:S03]  /*23150*/  ISETP.NE.U32.AND P1, PT, RZ, UR10, PT ;  /* 0x0000000aff007c0c */ /* 0x000fc6000bf25070 */
[----:B------:R-:W-:Y:S01]  /*23160*/  IMAD R2, R2, UR8, RZ ;  /* 0x0000000802027c24 */ /* 0x000fe2000f8e02ff */
[----:B------:R-:W-:-:S03]  /*23170*/  ISETP.NE.AND.EX P1, PT, RZ, UR11, PT, P1 ;  /* 0x0000000bff007c0c */ /* 0x000fc6000bf25310 */
[----:B------:R-:W-:Y:S01]  /*23180*/  IMAD R5, R11, UR9, R2 ;  /* 0x000000090b057c24 */ /* 0x000fe2000f8e0202 */
[----:B------:R-:W-:-:S05]  /*23190*/  MOV R2, R14 ;  /* 0x0000000e00027202 */ /* 0x000fca0000000f00 */
[----:B------:R-:W-:Y:S01]  /*231a0*/  IMAD.WIDE.U32 R2, R11, UR8, R2 ;  /* 0x000000080b027c25 */ /* 0x000fe2000f8e0002 */
[----:B------:R-:W-:-:S04]  /*231b0*/  ULDC UR8, c[0x0][0x618] ;  /* 0x0001860000087ab9 */ /* 0x000fc80000000800 */
[----:B------:R-:W-:-:S04]  /*231c0*/  IADD3 R3, R3, R5, RZ ;  /* 0x0000000503037210 */ /* 0x000fc80007ffe0ff */
[--C-:B------:R-:W-:Y:S02]  /*231d0*/  SHF.R.U64 R11, R2, UR8, R3.reuse ;  /* 0x00000008020b7c19 */ /* 0x100fe40008001203 */
[----:B------:R-:W-:Y:S01]  /*231e0*/  SHF.R.U32.HI R2, RZ, UR8, R3 ;  /* 0x00000008ff027c19 */ /* 0x000fe20008011603 */
[----:B------:R-:W-:-:S03]  /*231f0*/  ULDC UR8, c[0x0][0x608] ;  /* 0x0001820000087ab9 */ /* 0x000fc60000000800 */
[--C-:B------:R-:W-:Y:S02]  /*23200*/  SHF.R.U64 R12, R11, UR8, R2.reuse ;  /* 0x000000080b0c7c19 */ /* 0x100fe40008001202 */
[----:B------:R-:W-:Y:S01]  /*23210*/  SHF.R.U32.HI R3, RZ, UR8, R2 ;  /* 0x00000008ff037c19 */ /* 0x000fe20008011602 */
[----:B------:R-:W-:-:S03]  /*23220*/  ULDC UR8, c[0x0][0x658] ;  /* 0x0001960000087ab9 */ /* 0x000fc60000000800 */
[--C-:B------:R-:W-:Y:S02]  /*23230*/  SHF.R.U64 R13, R12, UR8, R3.reuse ;  /* 0x000000080c0d7c19 */ /* 0x100fe40008001203 */
[----:B------:R-:W-:-:S03]  /*23240*/  SHF.R.U32.HI R15, RZ, UR8, R3 ;  /* 0x00000008ff0f7c19 */ /* 0x000fc60008011603 */
[----:B------:R-:W-:Y:S01]  /*23250*/  IMAD.MOV.U32 R2, RZ, RZ, R13 ;  /* 0x000000ffff027224 */ /* 0x000fe200078e000d */
[----:B------:R-:W-:Y:S01]  /*23260*/  MOV R3, R15 ;  /* 0x0000000f00037202 */ /* 0x000fe20000000f00 */
[----:B------:R-:W-:Y:S06]  /*23270*/  @!P1 BRA `(.L_x_555) ;  /* 0x0000000000289947 */ /* 0x000fec0003800000 */
[----:B------:R-:W-:Y:S02]  /*23280*/  ULDC UR8, c[0x0][0x64c] ;  /* 0x0001930000087ab9 */ /* 0x000fe40000000800 */
[----:B------:R-:W-:-:S05]  /*23290*/  IADD3 R3, P1, R13, UR8, RZ ;  /* 0x000000080d037c10 */ /* 0x000fca000ff3e0ff */
[----:B------:R-:W-:-:S04]  /*232a0*/  IMAD.X R15, RZ, RZ, R15, P1 ;  /* 0x000000ffff0f7224 */ /* 0x000fc800008e060f */
[----:B------:R-:W-:-:S04]  /*232b0*/  IMAD.WIDE.U32 R4, R15, UR10, RZ ;  /* 0x0000000a0f047c25 */ /* 0x000fc8000f8e00ff */
[----:B------:R-:W-:-:S04]  /*232c0*/  IMAD.WIDE.U32 R4, P1, R3, UR11, R4 ;  /* 0x0000000b03047c25 */ /* 0x000fc8000f820004 */
[----:B------:R-:W-:-:S04]  /*232d0*/  IMAD.WIDE.U32 R2, R3, UR10, RZ ;  /* 0x0000000a03027c25 */ /* 0x000fc8000f8e00ff */
[----:B------:R-:W-:Y:S01]  /*232e0*/  IMAD.MOV.U32 R2, RZ, RZ, R5 ;  /* 0x000000ffff027224 */ /* 0x000fe200078e0005 */
[----:B------:R-:W-:Y:S02]  /*232f0*/  IADD3 RZ, P3, R3, R4, RZ ;  /* 0x0000000403ff7210 */ /* 0x000fe40007f7e0ff */
[----:B------:R-:W-:-:S03]  /*23300*/  IADD3.X R3, RZ, RZ, RZ, P1, !PT ;  /* 0x000000ffff037210 */ /* 0x000fc60000ffe4ff */
[----:B------:R-:W-:-:S08]  /*23310*/  IMAD.WIDE.U32.X R2, R15, UR11, R2, P3 ;  /* 0x0000000b0f027c25 */ /* 0x000fd000098e0402 */
.L_x_555:
[----:B------:R-:W-:Y:S01]  /*23320*/  ULDC UR8, c[0x0][0x648] ;  /* 0x0001920000087ab9 */ /* 0x000fe20000000800 */
[----:B------:R-:W-:Y:S01]  /*23330*/  LOP3.LUT R12, R12, UR6, RZ, 0xc0, !PT ;  /* 0x000000060c0c7c12 */ /* 0x000fe2000f8ec0ff */
[----:B------:R-:W-:Y:S01]  /*23340*/  UISETP.NE.AND UP0, UPT, UR39, URZ, UPT ;  /* 0x0000003f2700728c */ /* 0x000fe2000bf05270 */
[----:B------:R-:W-:Y:S01]  /*23350*/  SHF.R.U64 R3, R2, UR8, R3 ;  /* 0x0000000802037c19 */ /* 0x000fe20008001203 */
[----:B------:R-:W-:Y:S01]  /*23360*/  ULDC UR8, c[0x0][0x638] ;  /* 0x00018e0000087ab9 */ /* 0x000fe20000000800 */
[----:B------:R-:W-:Y:S02]  /*23370*/  IMAD.MOV.U32 R4, RZ, RZ, 0x1 ;  /* 0x00000001ff047424 */ /* 0x000fe400078e00ff */
[C---:B------:R-:W-:Y:S01]  /*23380*/  IADD3 R2, -R3.reuse, RZ, RZ ;  /* 0x000000ff03027210 */ /* 0x040fe20007ffe1ff */
[----:B------:R-:W-:Y:S01]  /*23390*/  IMAD R5, R3, UR5, R12 ;  /* 0x0000000503057c24 */ /* 0x000fe2000f8e020c */
[----:B------:R-:W-:Y:S02]  /*233a0*/  PLOP3.LUT P1, PT, PT, PT, UP0, 0x40, 0x0 ;  /* 0x000000000000781c */ /* 0x000fe40003f2e808 */
[----:B------:R-:W-:Y:S01]  /*233b0*/  PLOP3.LUT P3, PT, PT, PT, UP0, 0x40, 0x0 ;  /* 0x000000000000781c */ /* 0x000fe20003f6e808 */
[----:B------:R-:W-:Y:S01]  /*233c0*/  IMAD R13, R2, UR8, R13 ;  /* 0x00000008020d7c24 */ /* 0x000fe2000f8e020d */
[----:B------:R-:W-:Y:S01]  /*233d0*/  ULDC UR8, c[0x0][0x610] ;  /* 0x0001840000087ab9 */ /* 0x000fe20000000800 */
[----:B------:R-:W-:Y:S01]  /*233e0*/  LOP3.LUT R2, R11, UR4, RZ, 0xc0, !PT ;  /* 0x000000040b027c12 */ /* 0x000fe2000f8ec0ff */
[----:B------:R-:W-:Y:S01]  /*233f0*/  IMAD R8, R5, UR8, R8 ;  /* 0x0000000805087c24 */ /* 0x000fe2000f8e0208 */
[----:B------:R-:W-:-:S03]  /*23400*/  ULDC UR8, c[0x0][0x600] ;  /* 0x0001800000087ab9 */ /* 0x000fc60000000800 */
[----:B------:R-:W-:-:S05]  /*23410*/  IMAD R13, R13, UR8, R2 ;  /* 0x000000080d0d7c24 */ /* 0x000fca000f8e0202 */
[----:B------:R-:W-:Y:S02]  /*23420*/  SEL R2, R13, R8, P1 ;  /* 0x000000080d027207 */ /* 0x000fe40000800000 */
[----:B------:R-:W-:-:S07]  /*23430*/  SEL R3, R8, R13, P3 ;  /* 0x0000000d08037207 */ /* 0x000fce0001800000 */
.L_x_553:
[----:B------:R-:W-:Y:S05]  /*23440*/  BSYNC B1 ;  /* 0x0000000000017941 */ /* 0x000fea0003800000 */
.L_x_552:
[----:B------:R-:W-:-:S13]  /*23450*/  LOP3.LUT P1, RZ, R4, 0xff, RZ, 0xc0, !PT ;  /* 0x000000ff04ff7812 */ /* 0x000fda000782c0ff */
[----:B------:R-:W-:Y:S05]  /*23460*/  @P1 BRA `(.L_x_556) ;  /* 0xfffffff000f81947 */ /* 0x000fea000383ffff */
[----:B------:R-:W-:Y:S05]  /*23470*/  BSYNC B0 ;  /* 0x0000000000007941 */ /* 0x000fea0003800000 */
.L_x_544:
[----:B------:R-:W-:-:S03]  /*23480*/  UMOV UR8, 0xffffffff ;  /* 0xffffffff00087882 */ /* 0x000fc60000000000 */
[----:B------:R-:W-:Y:S05]  /*23490*/  BRA.DIV UR8, `(.L_x_557) ;  /* 0x0000000608407947 */ /* 0x000fea000b800000 */
[----:B------:R-:W-:-:S13]  /*234a0*/  ELECT P6, URZ, PT ;  /* 0x00000000003f782f */ /* 0x000fda00038c0000 */
.L_x_572:
[----:B------:R-:W-:Y:S04]  /*234b0*/  BSSY B0, `(.L_x_558) ;  /* 0x0000035000007945 */ /* 0x000fe80003800000 */
[----:B------:R-:W-:Y:S05]  /*234c0*/  @!P6 BRA `(.L_x_559) ;  /* 0x0000000000cce947 */ /* 0x000fea0003800000 */
[----:B------:R-:W-:-:S04]  /*234d0*/  ULOP3.LUT UR8, UR38, 0x2, URZ, 0xfc, !UPT ;  /* 0x0000000226087892 */ /* 0x000fc8000f8efc3f */
[----:B------:R-:W-:-:S06]  /*234e0*/  UISETP.NE.AND UP0, UPT, UR8, 0x3, UPT ;  /* 0x000000030800788c */ /* 0x000fcc000bf05270 */
[----:B------:R-:W-:-:S13]  /*234f0*/  PLOP3.LUT P0, PT, PT, PT, UP0, 0x80, 0x0 ;  /* 0x000000000000781c */ /* 0x000fda0003f0f008 */
[----:B------:R-:W-:Y:S05]  /*23500*/  @!P0 BRA `(.L_x_560) ;  /* 0x0000000000048947 */ /* 0x000fea0003800000 */
[----:B------:R-:W-:Y:S01]  /*23510*/  BPT.TRAP 0x1 ;  /* 0x000000040000795c */ /* 0x000fe20000300000 */
.L_x_560:
[----:B------:R-:W0:Y:S01]  /*23520*/  S2R R3, SR_CgaCtaId ;  /* 0x0000000000037919 */ /* 0x000e220000008800 */
[----:B------:R-:W-:-:S04]  /*23530*/  MOV R2, 0x400 ;  /* 0x0000040000027802 */ /* 0x000fc80000000f00 */
[----:B0-----:R-:W-:Y:S02]  /*23540*/  LEA R2, R3, R2, 0x18 ;  /* 0x0000000203027211 */ /* 0x001fe400078ec0ff */
[----:B------:R-:W-:Y:S02]  /*23550*/  SHF.L.U32 R3, R0, 0x1f, RZ ;  /* 0x0000001f00037819 */ /* 0x000fe400000006ff */
[----:B------:R-:W-:-:S05]  /*23560*/  IADD3 R2, R2, 0x28, RZ ;  /* 0x0000002802027810 */ /* 0x000fca0007ffe0ff */
[----:B------:R-:W-:-:S04]  /*23570*/  IMAD R4, R7, 0x8, R2 ;  /* 0x0000000807047824 */ /* 0x000fc800078e0202 */
[----:B------:R-:W0:Y:S02]  /*23580*/  SYNCS.PHASECHK.TRANS64.TRYWAIT P0, [R4+URZ], R3 ;  /* 0x00000003040075a7 */ /* 0x000e24000800017f */
[----:B0-----:R-:W-:Y:S05]  /*23590*/  @!P0 BRA `(.L_x_561) ;  /* 0x0000000400208947 */ /* 0x001fea0003800000 */
.L_x_573:
[----:B------:R-:W-:-:S04]  /*235a0*/  IADD3 R7, R7, 0x1, RZ ;  /* 0x0000000107077810 */ /* 0x000fc80007ffe0ff */
[----:B------:R-:W-:-:S04]  /*235b0*/  ISETP.NE.AND P0, PT, R7, 0x5, PT ;  /* 0x000000050700780c */ /* 0x000fc80003f05270 */
[----:B0-----:R-:W-:Y:S02]  /*235c0*/  SEL R3, RZ, 0x1, P0 ;  /* 0x00000001ff037807 */ /* 0x001fe40000000000 */
[----:B------:R-:W-:Y:S02]  /*235d0*/  SEL R7, R7, RZ, P0 ;  /* 0x000000ff07077207 */ /* 0x000fe40000000000 */
[----:B------:R-:W-:-:S03]  /*235e0*/  LOP3.LUT R4, R0, R3, RZ, 0x3c, !PT ;  /* 0x0000000300047212 */ /* 0x000fc600078e3cff */
[----:B------:R-:W-:Y:S01]  /*235f0*/  IMAD R3, R7, 0x8, R2 ;  /* 0x0000000807037824 */ /* 0x000fe200078e0202 */
[----:B------:R-:W-:-:S04]  /*23600*/  SHF.L.U32 R0, R4, 0x1f, RZ ;  /* 0x0000001f04007819 */ /* 0x000fc800000006ff */
[----:B------:R-:W0:Y:S02]  /*23610*/  SYNCS.PHASECHK.TRANS64.TRYWAIT P0, [R3+URZ], R0 ;  /* 0x00000000030075a7 */ /* 0x000e24000800017f */
[----:B0-----:R-:W-:Y:S05]  /*23620*/  @!P0 BRA `(.L_x_562) ;  /* 0x0000000400108947 */ /* 0x001fea0003800000 */
.L_x_574:
[----:B0-----:R-:W-:-:S04]  /*23630*/  IADD3 R0, R7, 0x1, RZ ;  /* 0x0000000107007810 */ /* 0x001fc80007ffe0ff */
[----:B------:R-:W-:-:S04]  /*23640*/  ISETP.NE.AND P0, PT, R0, 0x5, PT ;  /* 0x000000050000780c */ /* 0x000fc80003f05270 */
[----:B------:R-:W-:Y:S02]  /*23650*/  SEL R3, RZ, 0x1, P0 ;  /* 0x00000001ff037807 */ /* 0x000fe40000000000 */
[----:B------:R-:W-:Y:S02]  /*23660*/  SEL R5, R0, RZ, P0 ;  /* 0x000000ff00057207 */ /* 0x000fe40000000000 */
[----:B------:R-:W-:-:S03]  /*23670*/  LOP3.LUT R4, R4, R3, RZ, 0x3c, !PT ;  /* 0x0000000304047212 */ /* 0x000fc600078e3cff */
[----:B------:R-:W-:Y:S01]  /*23680*/  IMAD R3, R5, 0x8, R2 ;  /* 0x0000000805037824 */ /* 0x000fe200078e0202 */
[----:B------:R-:W-:-:S04]  /*23690*/  SHF.L.U32 R0, R4, 0x1f, RZ ;  /* 0x0000001f04007819 */ /* 0x000fc800000006ff */
[----:B------:R-:W0:Y:S02]  /*236a0*/  SYNCS.PHASECHK.TRANS64.TRYWAIT P0, [R3+URZ], R0 ;  /* 0x00000000030075a7 */ /* 0x000e24000800017f */
[----:B0-----:R-:W-:Y:S05]  /*236b0*/  @!P0 BRA `(.L_x_563) ;  /* 0x0000000400008947 */ /* 0x001fea0003800000 */
.L_x_575:
        /* <DEDUP_REMOVED lines=9> */
.L_x_576:
[----:B0-----:R-:W-:-:S04]  /*23750*/  IADD3 R0, R5, 0x1, RZ ;  /* 0x0000000105007810 */ /* 0x001fc80007ffe0ff */
[----:B------:R-:W-:-:S04]  /*23760*/  ISETP.NE.AND P0, PT, R0, 0x5, PT ;  /* 0x000000050000780c */ /* 0x000fc80003f05270 */
[----:B------:R-:W-:Y:S02]  /*23770*/  SEL R4, RZ, 0x1, P0 ;  /* 0x00000001ff047807 */ /* 0x000fe40000000000 */
[----:B------:R-:W-:Y:S02]  /*23780*/  SEL R3, R0, RZ, P0 ;  /* 0x000000ff00037207 */ /* 0x000fe40000000000 */
[----:B------:R-:W-:-:S03]  /*23790*/  LOP3.LUT R0, R7, R4, RZ, 0x3c, !PT ;  /* 0x0000000407007212 */ /* 0x000fc600078e3cff */
[----:B------:R-:W-:Y:S01]  /*237a0*/  IMAD R3, R3, 0x8, R2 ;  /* 0x0000000803037824 */ /* 0x000fe200078e0202 */
[----:B------:R-:W-:-:S07]  /*237b0*/  SHF.L.U32 R0, R0, 0x1f, RZ ;  /* 0x0000001f00007819 */ /* 0x000fce00000006ff */
.L_x_565:
[----:B0-----:R0:W1:Y:S02]  /*237c0*/  SYNCS.PHASECHK.TRANS64.TRYWAIT P0, [R3+URZ], R0 ;  /* 0x00000000030075a7 */ /* 0x001064000800017f */
[----:B-1----:R-:W-:Y:S05]  /*237d0*/  @!P0 NANOSLEEP.SYNCS 0x989680 ;  /* 0x009896800000895d */ /* 0x002fea0003900000 */
[----:B------:R-:W1:Y:S02]  /*237e0*/  @!P0 SYNCS.PHASECHK.TRANS64 P0, [R3+URZ], R0 ;  /* 0x00000000030085a7 */ /* 0x000e64000800007f */
[----:B-1----:R-:W-:Y:S05]  /*237f0*/  @!P0 BRA `(.L_x_565) ;  /* 0xfffffffc00f08947 */ /* 0x002fea000383ffff */
.L_x_559:
[----:B------:R-:W-:Y:S05]  /*23800*/  BSYNC B0 ;  /* 0x0000000000007941 */ /* 0x000fea0003800000 */
.L_x_558:
[----:B------:R-:W-:Y:S05]  /*23810*/  EXIT ;  /* 0x000000000000794d */ /* 0x000fea0003800000 */
.L_x_17:
[----:B-1----:R1:W4:Y:S02]  /*23820*/  SYNCS.PHASECHK.TRANS64.TRYWAIT P1, [R3+URZ], R0 ;  /* 0x00000000030075a7 */ /* 0x002324000802017f */
[----:B----4-:R-:W-:Y:S05]  /*23830*/  @!P1 NANOSLEEP.SYNCS 0x989680 ;  /* 0x009896800000995d */ /* 0x010fea0003900000 */
[----:B------:R-:W4:Y:S02]  /*23840*/  @!P1 SYNCS.PHASECHK.TRANS64 P1, [R3+URZ], R0 ;  /* 0x00000000030095a7 */ /* 0x000f24000802007f */
[----:B----4-:R-:W-:Y:S05]  /*23850*/  @!P1 BRA `(.L_x_17) ;  /* 0xfffffffc00f09947 */ /* 0x010fea000383ffff */
[----:B------:R-:W-:Y:S05]  /*23860*/  BRA `(.L_x_16) ;  /* 0xfffffdd800f47947 */ /* 0x000fea000383ffff */
.L_x_22:
[----:B-1----:R-:W-:-:S04]  /*23870*/  MOV R4, UR10 ;  /* 0x0000000a00047c02 */ /* 0x002fc80008000f00 */
[----:B------:R1:W2:Y:S03]  /*23880*/  SYNCS.PHASECHK.TRANS64.TRYWAIT P1, [R4+URZ], R3 ;  /* 0x00000003040075a7 */ /* 0x0002a6000802017f */
[----:B--2---:R-:W-:Y:S05]  /*23890*/  @!P1 NANOSLEEP.SYNCS 0x989680 ;  /* 0x009896800000995d */ /* 0x004fea0003900000 */
[----:B------:R-:W2:Y:S02]  /*238a0*/  @!P1 SYNCS.PHASECHK.TRANS64 P1, [R4+URZ], R3 ;  /* 0x00000003040095a7 */ /* 0x000ea4000802007f */
[----:B--2---:R-:W-:Y:S05]  /*238b0*/  @!P1 BRA `(.L_x_22) ;  /* 0xfffffffc00ec9947 */ /* 0x004fea000383ffff */
[----:B------:R-:W-:Y:S05]  /*238c0*/  BRA `(.L_x_21) ;  /* 0xfffffe5000647947 */ /* 0x000fea000383ffff */
.L_x_545:
[----:B------:R-:W-:Y:S01]  /*238d0*/  BSSY B1, `(.L_x_566) ;  /* 0x0000006000017945 */ /* 0x000fe20003800000 */
[----:B------:R-:W-:-:S07]  /*238e0*/  IMAD.MOV.U32 R15, RZ, RZ, -0x1 ;  /* 0xffffffffff0f7424 */ /* 0x000fce00078e00ff */
[----:B------:R-:W-:Y:S05]  /*238f0*/  WARPSYNC.COLLECTIVE R15, `(.L_x_567) ;  /* 0x000000000f0c7348 */ /* 0x000fea0003c00000 */
[----:B------:R-:W-:Y:S02]  /*23900*/  ELECT P6, UR62, PT ;  /* 0x00000000003e782f */ /* 0x000fe400038c0000 */
[----:B------:R-:W-:Y:S01]  /*23910*/  MOV R14, UR62 ;  /* 0x0000003e000e7c02 */ /* 0x000fe20008000f00 */
[----:B------:R-:W-:Y:S10]  /*23920*/  ENDCOLLECTIVE ;  /* 0x000000000000791b */ /* 0x000ff40003800000 */
.L_x_567:
[----:B------:R-:W-:Y:S05]  /*23930*/  BSYNC B1 ;  /* 0x0000000000017941 */ /* 0x000fea0003800000 */
.L_x_566:
[----:B------:R-:W-:Y:S05]  /*23940*/  BRA `(.L_x_568) ;  /* 0xffffffec00cc7947 */ /* 0x000fea000383ffff */
.L_x_548:
[----:B-1----:R1:W2:Y:S02]  /*23950*/  SYNCS.PHASECHK.TRANS64.TRYWAIT P1, [R14+URZ+0x28], R11 ;  /* 0x0000280b0e0075a7 */ /* 0x0022a4000802017f */
[----:B--2---:R-:W-:Y:S05]  /*23960*/  @!P1 NANOSLEEP.SYNCS 0x989680 ;  /* 0x009896800000995d */ /* 0x004fea0003900000 */
[----:B------:R-:W2:Y:S02]  /*23970*/  @!P1 SYNCS.PHASECHK.TRANS64 P1, [R14+URZ+0x28], R11 ;  /* 0x0000280b0e0095a7 */ /* 0x000ea4000802007f */
[----:B--2---:R-:W-:Y:S05]  /*23980*/  @!P1 BRA `(.L_x_548) ;  /* 0xfffffffc00f09947 */ /* 0x004fea000383ffff */
[----:B------:R-:W-:Y:S05]  /*23990*/  BRA `(.L_x_569) ;  /* 0xfffffff000007947 */ /* 0x000fea000383ffff */
.L_x_557:
[----:B------:R-:W-:Y:S01]  /*239a0*/  BSSY B0, `(.L_x_570) ;  /* 0x0000006000007945 */ /* 0x000fe20003800000 */
[----:B------:R-:W-:-:S07]  /*239b0*/  MOV R15, 0xffffffff ;  /* 0xffffffff000f7802 */ /* 0x000fce0000000f00 */
[----:B------:R-:W-:Y:S05]  /*239c0*/  WARPSYNC.COLLECTIVE R15, `(.L_x_571) ;  /* 0x000000000f0c7348 */ /* 0x000fea0003c00000 */
[----:B------:R-:W-:Y:S02]  /*239d0*/  ELECT P6, UR62, PT ;  /* 0x00000000003e782f */ /* 0x000fe400038c0000 */
[----:B------:R-:W-:Y:S01]  /*239e0*/  MOV R14, UR62 ;  /* 0x0000003e000e7c02 */ /* 0x000fe20008000f00 */
[----:B------:R-:W-:Y:S10]  /*239f0*/  ENDCOLLECTIVE ;  /* 0x000000000000791b */ /* 0x000ff40003800000 */
.L_x_571:
[----:B------:R-:W-:Y:S05]  /*23a00*/  BSYNC B0 ;  /* 0x0000000000007941 */ /* 0x000fea0003800000 */
.L_x_570:
[----:B------:R-:W-:Y:S05]  /*23a10*/  BRA `(.L_x_572) ;  /* 0xfffffff800a47947 */ /* 0x000fea000383ffff */
.L_x_561:
[----:B0-----:R0:W1:Y:S02]  /*23a20*/  SYNCS.PHASECHK.TRANS64.TRYWAIT P0, [R4+URZ], R3 ;  /* 0x00000003040075a7 */ /* 0x001064000800017f */
[----:B-1----:R-:W-:Y:S05]  /*23a30*/  @!P0 NANOSLEEP.SYNCS 0x989680 ;  /* 0x009896800000895d */ /* 0x002fea0003900000 */
[----:B------:R-:W1:Y:S02]  /*23a40*/  @!P0 SYNCS.PHASECHK.TRANS64 P0, [R4+URZ], R3 ;  /* 0x00000003040085a7 */ /* 0x000e64000800007f */
[----:B-1----:R-:W-:Y:S05]  /*23a50*/  @!P0 BRA `(.L_x_561) ;  /* 0xfffffffc00f08947 */ /* 0x002fea000383ffff */
[----:B------:R-:W-:Y:S05]  /*23a60*/  BRA `(.L_x_573) ;  /* 0xfffffff800cc7947 */ /* 0x000fea000383ffff */
.L_x_562:
[----:B0-----:R0:W1:Y:S02]  /*23a70*/  SYNCS.PHASECHK.TRANS64.TRYWAIT P0, [R3+URZ], R0 ;  /* 0x00000000030075a7 */ /* 0x001064000800017f */
[----:B-1----:R-:W-:Y:S05]  /*23a80*/  @!P0 NANOSLEEP.SYNCS 0x989680 ;  /* 0x009896800000895d */ /* 0x002fea0003900000 */
[----:B------:R-:W1:Y:S02]  /*23a90*/  @!P0 SYNCS.PHASECHK.TRANS64 P0, [R3+URZ], R0 ;  /* 0x00000000030085a7 */ /* 0x000e64000800007f */
[----:B-1----:R-:W-:Y:S05]  /*23aa0*/  @!P0 BRA `(.L_x_562) ;  /* 0xfffffffc00f08947 */ /* 0x002fea000383ffff */
[----:B------:R-:W-:Y:S05]  /*23ab0*/  BRA `(.L_x_574) ;  /* 0xfffffff800dc7947 */ /* 0x000fea000383ffff */
.L_x_563:
[----:B0-----:R0:W1:Y:S02]  /*23ac0*/  SYNCS.PHASECHK.TRANS64.TRYWAIT P0, [R3+URZ], R0 ;  /* 0x00000000030075a7 */ /* 0x001064000800017f */
[----:B-1----:R-:W-:Y:S05]  /*23ad0*/  @!P0 NANOSLEEP.SYNCS 0x989680 ;  /* 0x009896800000895d */ /* 0x002fea0003900000 */
[----:B------:R-:W1:Y:S02]  /*23ae0*/  @!P0 SYNCS.PHASECHK.TRANS64 P0, [R3+URZ], R0 ;  /* 0x00000000030085a7 */ /* 0x000e64000800007f */
[----:B-1----:R-:W-:Y:S05]  /*23af0*/  @!P0 BRA `(.L_x_563) ;  /* 0xfffffffc00f08947 */ /* 0x002fea000383ffff */
[----:B------:R-:W-:Y:S05]  /*23b00*/  BRA `(.L_x_575) ;  /* 0xfffffff800ec7947 */ /* 0x000fea000383ffff */
.L_x_564:
[----:B0-----:R0:W1:Y:S02]  /*23b10*/  SYNCS.PHASECHK.TRANS64.TRYWAIT P0, [R3+URZ], R0 ;  /* 0x00000000030075a7 */ /* 0x001064000800017f */
[----:B-1----:R-:W-:Y:S05]  /*23b20*/  @!P0 NANOSLEEP.SYNCS 0x989680 ;  /* 0x009896800000895d */ /* 0x002fea0003900000 */
[----:B------:R-:W1:Y:S02]  /*23b30*/  @!P0 SYNCS.PHASECHK.TRANS64 P0, [R3+URZ], R0 ;  /* 0x00000000030085a7 */ /* 0x000e64000800007f */
[----:B-1----:R-:W-:Y:S05]  /*23b40*/  @!P0 BRA `(.L_x_564) ;  /* 0xfffffffc00f08947 */ /* 0x002fea000383ffff */
[----:B------:R-:W-:Y:S05]  /*23b50*/  BRA `(.L_x_576) ;  /* 0xfffffff800fc7947 */ /* 0x000fea000383ffff */
.L_x_577:
[----:B------:R-:W-:-:S00]  /*23b60*/  BRA `(.L_x_577) ;  /* 0xfffffffc00fc7947 */ /* 0x000fc0000383ffff */
[----:B------:R-:W-:-:S00]  /*23b70*/  NOP ;  /* 0x0000000000007918 */ /* 0x000fc00000000000 */
        /* <DEDUP_REMOVED lines=8> */
.L_x_578:


//--------------------- .nv.global.init           --------------------------
	.section	.nv.global.init,"aw",@progbits
.nv.global.init:
	.type		$str$22,@object
	.size		$str$22,($str$23 - $str$22)
$str$22:
        /*0000*/ 	.byte	0x6b, 0x5f, 0x74, 0x69, 0x6c, 0x65, 0x5f, 0x63, 0x6f, 0x75, 0x6e, 0x74, 0x20, 0x3e, 0x3d, 0x20
        /*0010*/ 	.byte	0x31, 0x00
	.type		$str$23,@object
	.size		$str$23,(__unnamed_1 - $str$23)
$str$23:
        /*0012*/ 	.byte	0x2f, 0x74, 0x6d, 0x70, 0x2f, 0x63, 0x75, 0x74, 0x6c, 0x61, 0x73, 0x73, 0x5f, 0x73, 0x77, 0x65
        /*0022*/ 	.byte	0x65, 0x70, 0x5f, 0x73, 0x72, 0x63, 0x2f, 0x69, 0x6e, 0x63, 0x6c, 0x75, 0x64, 0x65, 0x2f, 0x63
        /*0032*/ 	.byte	0x75, 0x74, 0x6c, 0x61, 0x73, 0x73, 0x2f, 0x67, 0x65, 0x6d, 0x6d, 0x2f, 0x63, 0x6f, 0x6c, 0x6c
        /*0042*/ 	.byte	0x65, 0x63, 0x74, 0x69, 0x76, 0x65, 0x2f, 0x73, 0x6d, 0x39, 0x30, 0x5f, 0x6d, 0x6d, 0x61, 0x5f
        /*0052*/ 	.byte	0x74, 0x6d, 0x61, 0x5f, 0x67, 0x6d, 0x6d, 0x61, 0x5f, 0x73, 0x73, 0x5f, 0x77, 0x61, 0x72, 0x70
        /*0062*/ 	.byte	0x73, 0x70, 0x65, 0x63, 0x69, 0x61, 0x6c, 0x69, 0x7a, 0x65, 0x64, 0x2e, 0x68, 0x70, 0x70, 0x00
	.type		__unnamed_1,@object
	.size		__unnamed_1,(.L_0 - __unnamed_1)
__unnamed_1:
        /* <DEDUP_REMOVED lines=180> */
        /*0bb2*/ 	.byte	0x75, 0x74, 0x65, 0x3a, 0x3a, 0x69, 0x64, 0x65, 0x6e, 0x74, 0x69, 0x74, 0x79, 0x5d, 0x00
.L_0:


//--------------------- .nv.shared._ZN7cutlass13device_kernelINS_4gemm6kernel13GemmUniversalIN4cute5tupleIJiiiiEEENS1_10collective13CollectiveMmaINS1_34MainloopSm90TmaGmmaWarpSpecializedILi5ENS5_IJNS4_1CILi1EEESB_SB_EEENS1_35KernelTmaWarpSpecializedCooperativeEEENS5_IJNSA_ILi256EEESF_NSA_ILi128EEEEEENS_6half_tENS5_IJlSB_lEEESI_SJ_NS4_8TiledMMAINS4_8MMA_AtomIJNS4_4SM904GMMA26MMA_64x256x16_F32F16F16_SSILNSN_5MajorE0ELSP_0ELNSN_7ScaleInE1ELSQ_1EEEEEENS4_6LayoutINS5_IJNSA_ILi2EEESB_SB_EEENS5_IJSB_NSA_ILi0EEESW_EEEEENS5_IJNS4_10UnderscoreESZ_SZ_EEEEENS4_13SM90_TMA_LOADENS4_14ComposedLayoutINS4_7SwizzleILi3ELi4ELi3EEENS4_18smem_ptr_flag_bitsILi16EEENST_INS5_IJNSA_ILi8EEENSA_ILi64EEEEEENS5_IJS19_SB_EEEEEEEvNS4_8identityES12_S1D_vS1E_EENS_8epilogue10collective6detail29Sm90TmaWarpSpecializedAdapterINS1H_15DefaultEpilogueISI_SJ_SJ_NS1G_6thread17LinearCombinationISI_Li1EffLNS1L_9ScaleType4KindE0ELNS_15FloatRoundStyleE2ESI_EENS1_15EpilogueDefaultEEEEEvvEEEEvNT_6ParamsE --------------------------
	.section	.nv.shared._ZN7cutlass13device_kernelINS_4gemm6kernel13GemmUniversalIN4cute5tupleIJiiiiEEENS1_10collective13CollectiveMmaINS1_34MainloopSm90TmaGmmaWarpSpecializedILi5ENS5_IJNS4_1CILi1EEESB_SB_EEENS1_35KernelTmaWarpSpecializedCooperativeEEENS5_IJNSA_ILi256EEESF_NSA_ILi128EEEEEENS_6half_tENS5_IJlSB_lEEESI_SJ_NS4_8TiledMMAINS4_8MMA_AtomIJNS4_4SM904GMMA26MMA_64x256x16_F32F16F16_SSILNSN_5MajorE0ELSP_0ELNSN_7ScaleInE1ELSQ_1EEEEEENS4_6LayoutINS5_IJNSA_ILi2EEESB_SB_EEENS5_IJSB_NSA_ILi0EEESW_EEEEENS5_IJNS4_10UnderscoreESZ_SZ_EEEEENS4_13SM90_TMA_LOADENS4_14ComposedLayoutINS4_7SwizzleILi3ELi4ELi3EEENS4_18smem_ptr_flag_bitsILi16EEENST_INS5_IJNSA_ILi8EEENSA_ILi64EEEEEENS5_IJS19_SB_EEEEEEEvNS4_8identityES12_S1D_vS1E_EENS_8epilogue10collective6detail29Sm90TmaWarpSpecializedAdapterINS1H_15DefaultEpilogueISI_SJ_SJ_NS1G_6thread17LinearCombinationISI_Li1EffLNS1L_9ScaleType4KindE0ELNS_15FloatRoundStyleE2ESI_EENS1_15EpilogueDefaultEEEEEvvEEEEvNT_6ParamsE,"aw",@nobits
	.sectionflags	@""
	.align	16
	.zero		1024


//--------------------- .nv.shared.reserved.0     --------------------------
	.section	.nv.shared.reserved.0,"aw",@nobits
	.weak		__nv_reservedSMEM_offset_0_alias
	.size		__nv_reservedSMEM_offset_0_alias, 0, 0
	.other		__nv_reservedSMEM_offset_0_alias,@"STO_CUDA_RESERVED_SHARED STV_DEFAULT"
__nv_reservedSMEM_offset_0_alias:
	.zero		0


//--------------------- .nv.global                --------------------------
	.section	.nv.global,"aw",@nobits
.nv.global:
	.type		_ZN39_INTERNAL_813a6350_4_k_cu_9a32aa13_32594cute1_E,@object
	.size		_ZN39_INTERNAL_813a6350_4_k_cu_9a32aa13_32594cute1_E,(_ZN39_INTERNAL_813a6350_4_k_cu_9a32aa13_32594cuda3std3__45__cpo6cbeginE - _ZN39_INTERNAL_813a6350_4_k_cu_9a32aa13_32594cute1_E)
_ZN39_INTERNAL_813a6350_4_k_cu_9a32aa13_32594cute1_E:
	.zero		1
	.type		_ZN39_INTERNAL_813a6350_4_k_cu_9a32aa13_32594cuda3std3__45__cpo6cbeginE,@object
	.size		_ZN39_INTERNAL_813a6350_4_k_cu_9a32aa13_32594cuda3std3__45__cpo6cbeginE,(_ZN39_INTERNAL_813a6350_4_k_cu_9a32aa13_32594cuda3std3__48in_placeE - _ZN39_INTERNAL_813a6350_4_k_cu_9a32aa13_32594cuda3std3__45__cpo6cbeginE)
_ZN39_INTERNAL_813a6350_4_k_cu_9a32aa13_32594cuda3std3__45__cpo6cbeginE:
	.zero		1
	.type		_ZN39_INTERNAL_813a6350_4_k_cu_9a32aa13_32594cuda3std3__48in_placeE,@object
	.size		_ZN39_INTERNAL_813a6350_4_k_cu_9a32aa13_32594cuda3std3__48in_placeE,(_ZN39_INTERNAL_813a6350_4_k_cu_9a32aa13_32594cuda3std6ranges3__45__cpo9iter_moveE - _ZN39_INTERNAL_813a6350_4_k_cu_9a32aa13_32594cuda3std3__48in_placeE)
_ZN39_INTERNAL_813a6350_4_k_cu_9a32aa13_32594cuda3std3__48in_placeE:
	.zero		1
	.type		_ZN39_INTERNAL_813a6350_4_k_cu_9a32aa13_32594cuda3std6ranges3__45__cpo9iter_moveE,@object
	.size		_ZN39_INTERNAL_813a6350_4_k_cu_9a32aa13_32594cuda3std6ranges3__45__cpo9iter_moveE,(_ZN39_INTERNAL_813a6350_4_k_cu_9a32aa13_32594cuda3std3__45__cpo5beginE - _ZN39_INTERNAL_813a6350_4_k_cu_9a32aa13_32594cuda3std6ranges3__45__cpo9iter_moveE)
_ZN39_INTERNAL_813a6350_4_k_cu_9a32aa13_32594cuda3std6ranges3__45__cpo9iter_moveE:
	.zero		1
	.type		_ZN39_INTERNAL_813a6350_4_k_cu_9a32aa13_32594cuda3std3__45__cpo5beginE,@object
	.size		_ZN39_INTERNAL_813a6350_4_k_cu_9a32aa13_32594cuda3std3__45__cpo5beginE,(_ZN39_INTERNAL_813a6350_4_k_cu_9a32aa13_32594cuda3std3__441_GLOBAL__N__813a6350_4_k_cu_9a32aa13_32596ignoreE - _ZN39_INTERNAL_813a6350_4_k_cu_9a32aa13_32594cuda3std3__45__cpo5beginE)
_ZN39_INTERNAL_813a6350_4_k_cu_9a32aa13_32594cuda3std3__45__cpo5beginE:
	.zero		1
	.type		_ZN39_INTERNAL_813a6350_4_k_cu_9a32aa13_32594cuda3std3__441_GLOBAL__N__813a6350_4_k_cu_9a32aa13_32596ignoreE,@object
	.size		_ZN39_INTERNAL_813a6350_4_k_cu_9a32aa13_32594cuda3std3__441_GLOBAL__N__813a6350_4_k_cu_9a32aa13_32596ignoreE,(_ZN39_INTERNAL_813a6350_4_k_cu_9a32aa13_32594cute7productE - _ZN39_INTERNAL_813a6350_4_k_cu_9a32aa13_32594cuda3std3__441_GLOBAL__N__813a6350_4_k_cu_9a32aa13_32596ignoreE)
_ZN39_INTERNAL_813a6350_4_k_cu_9a32aa13_32594cuda3std3__441_GLOBAL__N__813a6350_4_k_cu_9a32aa13_32596ignoreE:
	.zero		1
	.type		_ZN39_INTERNAL_813a6350_4_k_cu_9a32aa13_32594cute7productE,@object
	.size		_ZN39_INTERNAL_813a6350_4_k_cu_9a32aa13_32594cute7productE,(_ZN39_INTERNAL_813a6350_4_k_cu_9a32aa13_32594cuda3std3__45__cpo3endE - _ZN39_INTERNAL_813a6350_4_k_cu_9a32aa13_32594cute7productE)
_ZN39_INTERNAL_813a6350_4_k_cu_9a32aa13_32594cute7productE:
	.zero		1
	.type		_ZN39_INTERNAL_813a6350_4_k_cu_9a32aa13_32594cuda3std3__45__cpo3endE,@object
	.size		_ZN39_INTERNAL_813a6350_4_k_cu_9a32aa13_32594cuda3std3__45__cpo3endE,(_ZN39_INTERNAL_813a6350_4_k_cu_9a32aa13_32594cuda3std3__419piecewise_constructE - _ZN39_INTERNAL_813a6350_4_k_cu_9a32aa13_32594cuda3std3__45__cpo3endE)
_ZN39_INTERNAL_813a6350_4_k_cu_9a32aa13_32594cuda3std3__45__cpo3endE:
	.zero		1
	.type		_ZN39_INTERNAL_813a6350_4_k_cu_9a32aa13_32594cuda3std3__419piecewise_constructE,@object
	.size		_ZN39_INTERNAL_813a6350_4_k_cu_9a32aa13_32594cuda3std3__419piecewise_constructE,(_ZN39_INTERNAL_813a6350_4_k_cu_9a32aa13_32594cuda3std3__45__cpo4cendE - _ZN39_INTERNAL_813a6350_4_k_cu_9a32aa13_32594cuda3std3__419piecewise_constructE)
_ZN39_INTERNAL_813a6350_4_k_cu_9a32aa13_32594cuda3std3__419piecewise_constructE:
	.zero		1
	.type		_ZN39_INTERNAL_813a6350_4_k_cu_9a32aa13_32594cuda3std3__45__cpo4cendE,@object
	.size		_ZN39_INTERNAL_813a6350_4_k_cu_9a32aa13_32594cuda3std3__45__cpo4cendE,(_ZN39_INTERNAL_813a6350_4_k_cu_9a32aa13_32594cuda3std6ranges3__45__cpo4swapE - _ZN39_INTERNAL_813a6350_4_k_cu_9a32aa13_32594cuda3std3__45__cpo4cendE)
_ZN39_INTERNAL_813a6350_4_k_cu_9a32aa13_32594cuda3std3__45__cpo4cendE:
	.zero		1
	.type		_ZN39_INTERNAL_813a6350_4_k_cu_9a32aa13_32594cuda3std6ranges3__45__cpo4swapE,@object
	.size		_ZN39_INTERNAL_813a6350_4_k_cu_9a32aa13_32594cuda3std6ranges3__45__cpo4swapE,(.L_8 - _ZN39_INTERNAL_813a6350_4_k_cu_9a32aa13_32594cuda3std6ranges3__45__cpo4swapE)
_ZN39_INTERNAL_813a6350_4_k_cu_9a32aa13_32594cuda3std6ranges3__45__cpo4swapE:
	.zero		1
.L_8:


//--------------------- .nv.constant0._ZN7cutlass13device_kernelINS_4gemm6kernel13GemmUniversalIN4cute5tupleIJiiiiEEENS1_10collective13CollectiveMmaINS1_34MainloopSm90TmaGmmaWarpSpecializedILi5ENS5_IJNS4_1CILi1EEESB_SB_EEENS1_35KernelTmaWarpSpecializedCooperativeEEENS5_IJNSA_ILi256EEESF_NSA_ILi128EEEEEENS_6half_tENS5_IJlSB_lEEESI_SJ_NS4_8TiledMMAINS4_8MMA_AtomIJNS4_4SM904GMMA26MMA_64x256x16_F32F16F16_SSILNSN_5MajorE0ELSP_0ELNSN_7ScaleInE1ELSQ_1EEEEEENS4_6LayoutINS5_IJNSA_ILi2EEESB_SB_EEENS5_IJSB_NSA_ILi0EEESW_EEEEENS5_IJNS4_10UnderscoreESZ_SZ_EEEEENS4_13SM90_TMA_LOADENS4_14ComposedLayoutINS4_7SwizzleILi3ELi4ELi3EEENS4_18smem_ptr_flag_bitsILi16EEENST_INS5_IJNSA_ILi8EEENSA_ILi64EEEEEENS5_IJS19_SB_EEEEEEEvNS4_8identityES12_S1D_vS1E_EENS_8epilogue10collective6detail29Sm90TmaWarpSpecializedAdapterINS1H_15DefaultEpilogueISI_SJ_SJ_NS1G_6thread17LinearCombinationISI_Li1EffLNS1L_9ScaleType4KindE0ELNS_15FloatRoundStyleE2ESI_EENS1_15EpilogueDefaultEEEEEvvEEEEvNT_6ParamsE --------------------------
	.section	.nv.constant0._ZN7cutlass13device_kernelINS_4gemm6kernel13GemmUniversalIN4cute5tupleIJiiiiEEENS1_10collective13CollectiveMmaINS1_34MainloopSm90TmaGmmaWarpSpecializedILi5ENS5_IJNS4_1CILi1EEESB_SB_EEENS1_35KernelTmaWarpSpecializedCooperativeEEENS5_IJNSA_ILi256EEESF_NSA_ILi128EEEEEENS_6half_tENS5_IJlSB_lEEESI_SJ_NS4_8TiledMMAINS4_8MMA_AtomIJNS4_4SM904GMMA26MMA_64x256x16_F32F16F16_SSILNSN_5MajorE0ELSP_0ELNSN_7ScaleInE1ELSQ_1EEEEEENS4_6LayoutINS5_IJNSA_ILi2EEESB_SB_EEENS5_IJSB_NSA_ILi0EEESW_EEEEENS5_IJNS4_10UnderscoreESZ_SZ_EEEEENS4_13SM90_TMA_LOADENS4_14ComposedLayoutINS4_7SwizzleILi3ELi4ELi3EEENS4_18smem_ptr_flag_bitsILi16EEENST_INS5_IJNSA_ILi8EEENSA_ILi64EEEEEENS5_IJS19_SB_EEEEEEEvNS4_8identityES12_S1D_vS1E_EENS_8epilogue10collective6detail29Sm90TmaWarpSpecializedAdapterINS1H_15DefaultEpilogueISI_SJ_SJ_NS1G_6thread17LinearCombinationISI_Li1EffLNS1L_9ScaleType4KindE0ELNS_15FloatRoundStyleE2ESI_EENS1_15EpilogueDefaultEEEEEvvEEEEvNT_6ParamsE,"a",@progbits
	.sectionflags	@""
	.align	4
.nv.constant0._ZN7cutlass13device_kernelINS_4gemm6kernel13GemmUniversalIN4cute5tupleIJiiiiEEENS1_10collective13CollectiveMmaINS1_34MainloopSm90TmaGmmaWarpSpecializedILi5ENS5_IJNS4_1CILi1EEESB_SB_EEENS1_35KernelTmaWarpSpecializedCooperativeEEENS5_IJNSA_ILi256EEESF_NSA_ILi128EEEEEENS_6half_tENS5_IJlSB_lEEESI_SJ_NS4_8TiledMMAINS4_8MMA_AtomIJNS4_4SM904GMMA26MMA_64x256x16_F32F16F16_SSILNSN_5MajorE0ELSP_0ELNSN_7ScaleInE1ELSQ_1EEEEEENS4_6LayoutINS5_IJNSA_ILi2EEESB_SB_EEENS5_IJSB_NSA_ILi0EEESW_EEEEENS5_IJNS4_10UnderscoreESZ_SZ_EEEEENS4_13SM90_TMA_LOADENS4_14ComposedLayoutINS4_7SwizzleILi3ELi4ELi3EEENS4_18smem_ptr_flag_bitsILi16EEENST_INS5_IJNSA_ILi8EEENSA_ILi64EEEEEENS5_IJS19_SB_EEEEEEEvNS4_8identityES12_S1D_vS1E_EENS_8epilogue10collective6detail29Sm90TmaWarpSpecializedAdapterINS1H_15DefaultEpilogueISI_SJ_SJ_NS1G_6thread17LinearCombinationISI_Li1EffLNS1L_9ScaleType4KindE0ELNS_15FloatRoundStyleE2ESI_EENS1_15EpilogueDefaultEEEEEvvEEEEvNT_6ParamsE:
	.zero		1664


//--------------------- SYMBOLS --------------------------

	.type		.nv.reservedSmem.offset0,@object
	.size		.nv.reservedSmem.offset0,0x4
	.type		__assertfail,@function
